def gluon_wgmma(
    a_ptr,
    b_ptr,
    c_ptr,
    M,
    N,
    K,
    stride_am,
    stride_bk,
    stride_cm,
    BLOCK_M: gl.constexpr,
    BLOCK_N: gl.constexpr,
    BLOCK_K: gl.constexpr,
    DTYPE: gl.constexpr,
    A_LAYOUT: gl.constexpr,
    B_LAYOUT: gl.constexpr,
    C_LAYOUT: gl.constexpr,
    B_SHAPE: gl.constexpr,
    TRANS_B: gl.constexpr,
    NUM_BUFFERS: gl.constexpr,
    NUM_WARPS: gl.constexpr,
):
    a_desc = tma.make_tensor_descriptor(
        a_ptr, [M, K], [stride_am, 1], [BLOCK_M, BLOCK_K], A_LAYOUT
    )
    b_desc = tma.make_tensor_descriptor(
        b_ptr,
        [N, K] if TRANS_B else [K, N],
        [stride_bk, 1],
        B_SHAPE,
        B_LAYOUT,
    )
    c_desc = tma.make_tensor_descriptor(
        c_ptr, [M, N], [stride_cm, 1], [BLOCK_M, BLOCK_N], C_LAYOUT
    )

    a_bufs = gl.allocate_shared_memory(
        DTYPE, [NUM_BUFFERS, BLOCK_M, BLOCK_K], A_LAYOUT
    )
    b_bufs = gl.allocate_shared_memory(DTYPE, [NUM_BUFFERS] + B_SHAPE, B_LAYOUT)

    pid_m = gl.program_id(0)
    pid_n = gl.program_id(1)
    off_m = pid_m * BLOCK_M
    off_n = pid_n * BLOCK_N

    mma_layout: gl.constexpr = pick_wgmma_layout(DTYPE, BLOCK_M, BLOCK_N, NUM_WARPS)
    acc = warpgroup_mma_init(
        gl.zeros((BLOCK_M, BLOCK_N), dtype=gl.float32, layout=mma_layout)
    )

    bars = gl.allocate_shared_memory(
        gl.int64, [NUM_BUFFERS, 1], mbarrier.MBarrierLayout()
    )
    for i in gl.static_range(NUM_BUFFERS):
        mbarrier.init(bars.index(i), count=1)
    idx = 0
    phase = 0

    for k in range(0, K, BLOCK_K):
        a = a_bufs.index(idx)
        b = b_bufs.index(idx)
        bar = bars.index(idx)
        mbarrier.expect(bar, a_desc.block_type.nbytes + b_desc.block_type.nbytes)
        tma.async_copy_global_to_shared(a_desc, [off_m, k], bar, a)
        tma.async_copy_global_to_shared(
            b_desc, [off_n, k] if TRANS_B else [k, off_n], bar, b
        )
        mbarrier.wait(bar, phase=phase)

        if TRANS_B:
            b = b.permute((1, 0))
        acc = warpgroup_mma_wait(num_outstanding=0, deps=(acc,))
        acc = warpgroup_mma(a, b, acc, is_async=True)

        idx += 1
        if idx == NUM_BUFFERS:
            idx = 0
            phase ^= 1

    acc = warpgroup_mma_wait(num_outstanding=0, deps=(acc,))
    for i in gl.static_range(NUM_BUFFERS):
        mbarrier.invalidate(bars.index(i))

    c_smem = gl.allocate_shared_memory(DTYPE, [BLOCK_M, BLOCK_N], C_LAYOUT)
    c_smem.store(acc.to(DTYPE))
    fence_async_shared()
    tma.async_copy_shared_to_global(c_desc, [off_m, off_n], c_smem)
    tma.store_wait(pendings=0)

# config = {"BLOCK_K": 128, "BLOCK_M": 64, "BLOCK_N": 256, "arch": "sm_90", "dtype": "fp16", "num_buffers": 1, "num_warps": 4, "trans_b": 1}
# arch = sm_90


// ===== COMPILED SASS (sm_90a) =====

	.target	sm_90a

	.elftype	@"ET_EXEC"


//--------------------- .note.nv.tkinfo           --------------------------
	.section	.note.nv.tkinfo,"",@"SHT_NOTE"
	.sectionflags	@"SHF_NOTE_NV_TKINFO"
	.tkinfo
        /*0018*/ 	.word	0x00000002
        /*0030*/ 	.string	""
        /*0030*/ 	.string	"ptxas"
        /*0030*/ 	.string	"Cuda compilation tools, release 13.0, V13.0.88"
        /*0030*/ 	.string	"Build cuda_13.0.r13.0/compiler.36424714_0"
        /*0030*/ 	.string	"-v  -suppress-debug-info  -lineinfo  -arch sm_90a "



//--------------------- .note.nv.cuinfo           --------------------------
	.section	.note.nv.cuinfo,"",@"SHT_NOTE"
	.sectionflags	@"SHF_NOTE_NV_CUINFO"
        /*0018*/ 	.short	0x0002
        /*001a*/ 	.short	0x005a
        /*001c*/ 	.short	0x0082
	.zero		2


//--------------------- .nv.info                  --------------------------
	.section	.nv.info,"",@"SHT_CUDA_INFO"
	.align	4


	//----- nvinfo : EIATTR_REGCOUNT
	.align		4
        /*0000*/ 	.byte	0x04, 0x2f
        /*0002*/ 	.short	(.L_1 - .L_0)
	.align		4
.L_0:
        /*0004*/ 	.word	index@(gluon_wgmma)
        /*0008*/ 	.word	0x0000009a


	//----- nvinfo : EIATTR_FRAME_SIZE
	.align		4
.L_1:
        /*000c*/ 	.byte	0x04, 0x11
        /*000e*/ 	.short	(.L_3 - .L_2)
	.align		4
.L_2:
        /*0010*/ 	.word	index@(gluon_wgmma)
        /*0014*/ 	.word	0x00000000


	//----- nvinfo : EIATTR_MIN_STACK_SIZE
	.align		4
.L_3:
        /*0018*/ 	.byte	0x04, 0x12
        /*001a*/ 	.short	(.L_5 - .L_4)
	.align		4
.L_4:
        /*001c*/ 	.word	index@(gluon_wgmma)
        /*0020*/ 	.word	0x00000000
.L_5:


//--------------------- .nv.compat                --------------------------
	.section	.nv.compat,"",@"SHT_CUDA_COMPAT_INFO"
	.align	4
        /*0000*/ 	.byte	0x02, 0x09, 0x01, 0x00, 0x02, 0x02, 0x04, 0x00, 0x02, 0x05, 0x05, 0x00, 0x03, 0x07, 0x01, 0x01
        /*0010*/ 	.byte	0x02, 0x03, 0x03, 0x00, 0x02, 0x06, 0x01, 0x00, 0x04, 0x0b, 0x08, 0x00, 0x00, 0x00, 0x00, 0x00
        /*0020*/ 	.byte	0x00, 0x00, 0x00, 0x00


//--------------------- .nv.info.gluon_wgmma      --------------------------
	.section	.nv.info.gluon_wgmma,"",@"SHT_CUDA_INFO"
	.sectionflags	@""
	.align	4


	//----- nvinfo : EIATTR_CUDA_API_VERSION
	.align		4
        /*0000*/ 	.byte	0x04, 0x37
        /*0002*/ 	.short	(.L_7 - .L_6)
.L_6:
        /*0004*/ 	.word	0x00000082


	//----- nvinfo : EIATTR_KPARAM_INFO
	.align		4
.L_7:
        /*0008*/ 	.byte	0x04, 0x17
        /*000a*/ 	.short	(.L_9 - .L_8)
.L_8:
        /*000c*/ 	.word	0x00000000
        /*0010*/ 	.short	0x000a
        /*0012*/ 	.short	0x0048
        /*0014*/ 	.byte	0x00, 0xf4, 0x21, 0x00


	//----- nvinfo : EIATTR_KPARAM_INFO
	.align		4
.L_9:
        /*0018*/ 	.byte	0x04, 0x17
        /*001a*/ 	.short	(.L_11 - .L_10)
.L_10:
        /*001c*/ 	.word	0x00000000
        /*0020*/ 	.short	0x0009
        /*0022*/ 	.short	0x0040
        /*0024*/ 	.byte	0x00, 0xf4, 0x21, 0x00


	//----- nvinfo : EIATTR_KPARAM_INFO
	.align		4
.L_11:
        /*0028*/ 	.byte	0x04, 0x17
        /*002a*/ 	.short	(.L_13 - .L_12)
.L_12:
        /*002c*/ 	.word	0x00000000
        /*0030*/ 	.short	0x0008
        /*0032*/ 	.short	0x0038
        /*0034*/ 	.byte	0x00, 0xf0, 0x21, 0x00


	//----- nvinfo : EIATTR_KPARAM_INFO
	.align		4
.L_13:
        /*0038*/ 	.byte	0x04, 0x17
        /*003a*/ 	.short	(.L_15 - .L_14)
.L_14:
        /*003c*/ 	.word	0x00000000
        /*0040*/ 	.short	0x0007
        /*0042*/ 	.short	0x0030
        /*0044*/ 	.byte	0x00, 0xf0, 0x21, 0x00


	//----- nvinfo : EIATTR_KPARAM_INFO
	.align		4
.L_15:
        /*0048*/ 	.byte	0x04, 0x17
        /*004a*/ 	.short	(.L_17 - .L_16)
.L_16:
        /*004c*/ 	.word	0x00000000
        /*0050*/ 	.short	0x0006
        /*0052*/ 	.short	0x0028
        /*0054*/ 	.byte	0x00, 0xf0, 0x21, 0x00


	//----- nvinfo : EIATTR_KPARAM_INFO
	.align		4
.L_17:
        /*0058*/ 	.byte	0x04, 0x17
        /*005a*/ 	.short	(.L_19 - .L_18)
.L_18:
        /*005c*/ 	.word	0x00000000
        /*0060*/ 	.short	0x0005
        /*0062*/ 	.short	0x0020
        /*0064*/ 	.byte	0x00, 0xf0, 0x11, 0x00


	//----- nvinfo : EIATTR_KPARAM_INFO
	.align		4
.L_19:
        /*0068*/ 	.byte	0x04, 0x17
        /*006a*/ 	.short	(.L_21 - .L_20)
.L_20:
        /*006c*/ 	.word	0x00000000
        /*0070*/ 	.short	0x0004
        /*0072*/ 	.short	0x001c
        /*0074*/ 	.byte	0x00, 0xf0, 0x11, 0x00


	//----- nvinfo : EIATTR_KPARAM_INFO
	.align		4
.L_21:
        /*0078*/ 	.byte	0x04, 0x17
        /*007a*/ 	.short	(.L_23 - .L_22)
.L_22:
        /*007c*/ 	.word	0x00000000
        /*0080*/ 	.short	0x0003
        /*0082*/ 	.short	0x0018
        /*0084*/ 	.byte	0x00, 0xf0, 0x11, 0x00


	//----- nvinfo : EIATTR_KPARAM_INFO
	.align		4
.L_23:
        /*0088*/ 	.byte	0x04, 0x17
        /*008a*/ 	.short	(.L_25 - .L_24)
.L_24:
        /*008c*/ 	.word	0x00000000
        /*0090*/ 	.short	0x0002
        /*0092*/ 	.short	0x0010
        /*0094*/ 	.byte	0x00, 0xf4, 0x21, 0x00


	//----- nvinfo : EIATTR_KPARAM_INFO
	.align		4
.L_25:
        /*0098*/ 	.byte	0x04, 0x17
        /*009a*/ 	.short	(.L_27 - .L_26)
.L_26:
        /*009c*/ 	.word	0x00000000
        /*00a0*/ 	.short	0x0001
        /*00a2*/ 	.short	0x0008
        /*00a4*/ 	.byte	0x00, 0xf4, 0x21, 0x00


	//----- nvinfo : EIATTR_KPARAM_INFO
	.align		4
.L_27:
        /*00a8*/ 	.byte	0x04, 0x17
        /*00aa*/ 	.short	(.L_29 - .L_28)
.L_28:
        /*00ac*/ 	.word	0x00000000
        /*00b0*/ 	.short	0x0000
        /*00b2*/ 	.short	0x0000
        /*00b4*/ 	.byte	0x00, 0xf4, 0x21, 0x00


	//----- nvinfo : EIATTR_SPARSE_MMA_MASK
	.align		4
.L_29:
        /*00b8*/ 	.byte	0x03, 0x50
        /*00ba*/ 	.short	0x0000


	//----- nvinfo : EIATTR_MAXREG_COUNT
	.align		4
        /*00bc*/ 	.byte	0x03, 0x1b
        /*00be*/ 	.short	0x00ff


	//----- nvinfo : EIATTR_NUM_BARRIERS
	.align		4
        /*00c0*/ 	.byte	0x02, 0x4c
        /*00c2*/ 	.byte	0x01
	.zero		1


	//----- nvinfo : EIATTR_MERCURY_ISA_VERSION
	.align		4
        /*00c4*/ 	.byte	0x03, 0x5f
        /*00c6*/ 	.short	0x0101


	//----- nvinfo : EIATTR_INT_WARP_WIDE_INSTR_OFFSETS
	.align		4
        /*00c8*/ 	.byte	0x04, 0x31
        /*00ca*/ 	.short	(.L_31 - .L_30)


	//   ....[0]....
.L_30:
        /*00cc*/ 	.word	0x00001320


	//   ....[1]....
        /*00d0*/ 	.word	0x000013b0


	//   ....[2]....
        /*00d4*/ 	.word	0x00001dd0


	//   ....[3]....
        /*00d8*/ 	.word	0x00001de0


	//   ....[4]....
        /*00dc*/ 	.word	0x00001e60


	//   ....[5]....
        /*00e0*/ 	.word	0x00001e70


	//----- nvinfo : EIATTR_COOP_GROUP_MASK_REGIDS
	.align		4
.L_31:
        /*00e4*/ 	.byte	0x04, 0x29
        /*00e6*/ 	.short	(.L_33 - .L_32)


	//   ....[0]....
.L_32:
        /*00e8*/ 	.word	0xffffffff


	//   ....[1]....
        /*00ec*/ 	.word	0xffffffff


	//   ....[2]....
        /*00f0*/ 	.word	0xffffffff


	//----- nvinfo : EIATTR_COOP_GROUP_INSTR_OFFSETS
	.align		4
.L_33:
        /*00f4*/ 	.byte	0x04, 0x28
        /*00f6*/ 	.short	(.L_35 - .L_34)


	//   ....[0]....
.L_34:
        /*00f8*/ 	.word	0x00000150


	//   ....[1]....
        /*00fc*/ 	.word	0x00000700


	//   ....[2]....
        /*0100*/ 	.word	0x00000cf0


	//----- nvinfo : EIATTR_MBARRIER_INSTR_OFFSETS
	.align		4
.L_35:
        /*0104*/ 	.byte	0x04, 0x39
        /*0106*/ 	.short	(.L_37 - .L_36)


	//   ....[0]....
.L_36:
        /*0108*/ 	.word	0x00001470
        /*010c*/ 	.word	0x000000ff
        /*0110*/ 	.word	0x00014000
        /*0114*/ 	.short	0x0100
        /*0116*/ 	.byte	0x05
	.zero		1


	//   ....[1]....
        /*0118*/ 	.word	0x00001f10
        /*011c*/ 	.word	0x000000ff
        /*0120*/ 	.word	0x00014000
        /*0124*/ 	.short	0x010a
        /*0126*/ 	.byte	0x05
	.zero		1


	//   ....[2]....
        /*0128*/ 	.word	0x00002210
        /*012c*/ 	.word	0x000000ff
        /*0130*/ 	.word	0x00014000
        /*0134*/ 	.short	0x0108
        /*0136*/ 	.byte	0x05
	.zero		1


	//   ....[3]....
        /*0138*/ 	.word	0x00002770
        /*013c*/ 	.word	0x000000ff
        /*0140*/ 	.word	0x00014000
        /*0144*/ 	.short	0x010a
        /*0146*/ 	.byte	0x05
	.zero		1


	//----- nvinfo : EIATTR_NUM_MBARRIERS
	.align		4
.L_37:
        /*0148*/ 	.byte	0x03, 0x38
        /*014a*/ 	.short	0x0001


	//----- nvinfo : EIATTR_EXIT_INSTR_OFFSETS
	.align		4
        /*014c*/ 	.byte	0x04, 0x1c
        /*014e*/ 	.short	(.L_39 - .L_38)


	//   ....[0]....
.L_38:
        /*0150*/ 	.word	0x00002760


	//----- nvinfo : EIATTR_REQNTID
	.align		4
.L_39:
        /*0154*/ 	.byte	0x04, 0x10
        /*0156*/ 	.short	(.L_41 - .L_40)
.L_40:
        /*0158*/ 	.word	0x00000080
        /*015c*/ 	.word	0x00000001
        /*0160*/ 	.word	0x00000001


	//----- nvinfo : EIATTR_CRS_STACK_SIZE
	.align		4
.L_41:
        /*0164*/ 	.byte	0x04, 0x1e
        /*0166*/ 	.short	(.L_43 - .L_42)
.L_42:
        /*0168*/ 	.word	0x00000000


	//----- nvinfo : EIATTR_CBANK_PARAM_SIZE
	.align		4
.L_43:
        /*016c*/ 	.byte	0x03, 0x19
        /*016e*/ 	.short	0x0050


	//----- nvinfo : EIATTR_PARAM_CBANK
	.align		4
        /*0170*/ 	.byte	0x04, 0x0a
        /*0172*/ 	.short	(.L_45 - .L_44)
	.align		4
.L_44:
        /*0174*/ 	.word	index@(.nv.constant0.gluon_wgmma)
        /*0178*/ 	.short	0x0210
        /*017a*/ 	.short	0x0050


	//----- nvinfo : EIATTR_SW_WAR
	.align		4
.L_45:
        /*017c*/ 	.byte	0x04, 0x36
        /*017e*/ 	.short	(.L_47 - .L_46)
.L_46:
        /*0180*/ 	.word	0x00000008
.L_47:


//--------------------- .nv.callgraph             --------------------------
	.section	.nv.callgraph,"",@"SHT_CUDA_CALLGRAPH"
	.align	4
	.sectionentsize	8
	.align		4
        /*0000*/ 	.word	0x00000000
	.align		4
        /*0004*/ 	.word	0xffffffff
	.align		4
        /*0008*/ 	.word	0x00000000
	.align		4
        /*000c*/ 	.word	0xfffffffe
	.align		4
        /*0010*/ 	.word	0x00000000
	.align		4
        /*0014*/ 	.word	0xfffffffd
	.align		4
        /*0018*/ 	.word	0x00000000
	.align		4
        /*001c*/ 	.word	0xfffffffc


//--------------------- .text.gluon_wgmma         --------------------------
	.section	.text.gluon_wgmma,"ax",@progbits
	.align	128
        .global         gluon_wgmma
        .type           gluon_wgmma,@function
        .size           gluon_wgmma,(.L_x_52 - gluon_wgmma)
        .other          gluon_wgmma,@"STO_CUDA_ENTRY STV_DEFAULT"
gluon_wgmma:
.text.gluon_wgmma:
[----:B------:R-:W-:Y:S01]  /*0000*/  LDC R1, c[0x0][0x28] ;  /* 0x00000a00ff017b82 */ /* 0x000fe20000000800 */
[----:B------:R-:W1:Y:S07]  /*0010*/  S2R R0, SR_TID.X ;  /* 0x0000000000007919 */ /* 0x000e6e0000002100 */
[----:B------:R-:W2:Y:S01]  /*0020*/  S2UR UR4, SR_CgaCtaId ;  /* 0x00000000000479c3 */ /* 0x000ea20000008800 */
[----:B------:R-:W-:Y:S01]  /*0030*/  UMOV UR5, 0x400 ;  /* 0x0000040000057882 */ /* 0x000fe20000000000 */
[----:B------:R-:W-:Y:S01]  /*0040*/  ULDC UR7, c[0x0][0xc] ;  /* 0x0000030000077ab9 */ /* 0x000fe20000000800 */
[----:B------:R-:W-:Y:S01]  /*0050*/  ULDC.64 UR54, c[0x0][0x250] ;  /* 0x0000940000367ab9 */ /* 0x000fe20000000a00 */
[----:B------:R-:W-:Y:S04]  /*0060*/  BSSY B0, `(.L_x_0) ;  /* 0x000001e000007945 */ /* 0x000fe80003800000 */
[----:B------:R-:W3:Y:S08]  /*0070*/  LDC R4, c[0x0][0x228] ;  /* 0x00008a00ff047b82 */ /* 0x000ef00000000800 */
[----:B------:R-:W4:Y:S08]  /*0080*/  LDC R14, c[0x0][0x230] ;  /* 0x00008c00ff0e7b82 */ /* 0x000f300000000800 */
[----:B------:R-:W-:Y:S01]  /*0090*/  S2UR UR57, SR_CTAID.Y ;  /* 0x00000000003979c3 */ /* 0x000fe20000002600 */
[----:B--2---:R-:W-:-:S03]  /*00a0*/  ULEA UR5, UR4, UR5, 0x18 ;  /* 0x0000000504057291 */ /* 0x004fc6000f8ec03f */
[----:B------:R-:W-:Y:S01]  /*00b0*/  ULDC UR4, c[0x0][0x10] ;  /* 0x0000040000047ab9 */ /* 0x000fe20000000800 */
[----:B-1----:R-:W-:-:S03]  /*00c0*/  LOP3.LUT R6, R0, 0x7f, RZ, 0xc0, !PT ;  /* 0x0000007f00067812 */ /* 0x002fc600078ec0ff */
[----:B------:R-:W1:Y:S01]  /*00d0*/  S2UR UR6, SR_CTAID.Z ;  /* 0x00000000000679c3 */ /* 0x000e620000002700 */
[----:B---3--:R-:W-:Y:S01]  /*00e0*/  VIADD R4, R4, 0xffffffff ;  /* 0xffffffff04047836 */ /* 0x008fe20000000000 */
[C---:B------:R-:W-:Y:S02]  /*00f0*/  ISETP.GE.U32.AND P0, PT, R6.reuse, 0x20, PT ;  /* 0x000000200600780c */ /* 0x040fe40003f06070 */
[C---:B------:R-:W-:Y:S02]  /*0100*/  ISETP.NE.U32.AND P2, PT, R6.reuse, RZ, PT ;  /* 0x000000ff0600720c */ /* 0x040fe40003f45070 */
[----:B------:R-:W-:Y:S02]  /*0110*/  LEA R12, R6, UR5, 0x2 ;  /* 0x00000005060c7c11 */ /* 0x000fe4000f8e10ff */
[----:B------:R-:W2:Y:S01]  /*0120*/  S2UR UR58, SR_CTAID.X ;  /* 0x00000000003a79c3 */ /* 0x000ea20000002500 */
[----:B----4-:R-:W-:-:S06]  /*0130*/  VIADD R13, R14, 0xffffffff ;  /* 0xffffffff0e0d7836 */ /* 0x010fcc0000000000 */
[----:B------:R3:W-:Y:S01]  /*0140*/  @!P0 STS [R12], RZ ;  /* 0x000000ff0c008388 */ /* 0x0007e20000000800 */
[----:B------:R-:W-:-:S03]  /*0150*/  NOP ;  /* 0x0000000000007918 */ /* 0x000fc60000000000 */
[----:B------:R3:W-:Y:S01]  /*0160*/  @!P2 STS [UR5+0x24], R4 ;  /* 0x00002404ff00a988 */ /* 0x0007e20008000805 */
[----:B-1----:R-:W-:-:S03]  /*0170*/  UIMAD UR4, UR6, UR4, UR57 ;  /* 0x00000004060472a4 */ /* 0x002fc6000f8e0239 */
[----:B------:R3:W-:Y:S01]  /*0180*/  @!P2 STS [UR5+0x20], R13 ;  /* 0x0000200dff00a988 */ /* 0x0007e20008000805 */
[----:B--2---:R-:W-:-:S04]  /*0190*/  UIMAD UR4, UR4, UR7, UR58 ;  /* 0x00000007040472a4 */ /* 0x004fc8000f8e023a */
[----:B------:R-:W-:-:S04]  /*01a0*/  UIMAD UR4, UR4, 0x180, URZ ;  /* 0x00000180040478a4 */ /* 0x000fc8000f8e023f */
[----:B------:R-:W-:-:S04]  /*01b0*/  UIADD3 UR26, UP0, UR4, UR54, URZ ;  /* 0x00000036041a7290 */ /* 0x000fc8000ff1e03f */
[----:B------:R-:W-:Y:S01]  /*01c0*/  ULEA.HI.X.SX32 UR27, UR4, UR55, 0x1, UP0 ;  /* 0x00000037041b7291 */ /* 0x000fe200080f0e3f */
[----:B---3--:R-:W-:Y:S11]  /*01d0*/  @P2 BRA `(.L_x_1) ;  /* 0x0000000000182947 */ /* 0x008ff60003800000 */
[----:B------:R-:W1:Y:S01]  /*01e0*/  LDS R2, [UR5+0x8] ;  /* 0x00000805ff027984 */ /* 0x000e620008000800 */
[----:B------:R-:W2:Y:S01]  /*01f0*/  LDC.64 R8, c[0x0][0x210] ;  /* 0x00008400ff087b82 */ /* 0x000ea20000000a00 */
[----:B------:R-:W-:Y:S02]  /*0200*/  IMAD.MOV.U32 R3, RZ, RZ, 0x70 ;  /* 0x00000070ff037424 */ /* 0x000fe400078e00ff */
[----:B--2---:R2:W-:Y:S03]  /*0210*/  STS.64 [UR5], R8 ;  /* 0x00000008ff007988 */ /* 0x0045e60008000a05 */
[----:B-1----:R-:W-:-:S05]  /*0220*/  LOP3.LUT R2, R2, 0x10, R3, 0xd8, !PT ;  /* 0x0000001002027812 */ /* 0x002fca00078ed803 */
[----:B------:R2:W-:Y:S02]  /*0230*/  STS [UR5+0x8], R2 ;  /* 0x00000802ff007988 */ /* 0x0005e40008000805 */
.L_x_1:
[----:B------:R-:W-:Y:S05]  /*0240*/  BSYNC B0 ;  /* 0x0000000000007941 */ /* 0x000fea0003800000 */
.L_x_0:
[----:B------:R-:W-:Y:S04]  /*0250*/  BSSY B0, `(.L_x_2) ;  /* 0x000000a000007945 */ /* 0x000fe80003800000 */
[----:B------:R-:W-:Y:S05]  /*0260*/  @P2 BRA `(.L_x_3) ;  /* 0x0000000000202947 */ /* 0x000fea0003800000 */
[----:B--2---:R-:W1:Y:S01]  /*0270*/  LDS R2, [UR5+0x34] ;  /* 0x00003405ff027984 */ /* 0x004e620008000800 */
[----:B------:R-:W-:Y:S02]  /*0280*/  IMAD.MOV.U32 R3, RZ, RZ, 0x3f000000 ;  /* 0x3f000000ff037424 */ /* 0x000fe400078e00ff */
[----:B------:R-:W-:Y:S01]  /*0290*/  @!P2 IMAD.MOV.U32 R5, RZ, RZ, 0x3f ;  /* 0x0000003fff05a424 */ /* 0x000fe200078e00ff */
[----:B------:R-:W2:Y:S02]  /*02a0*/  @!P2 LDS R8, [UR5+0x38] ;  /* 0x00003805ff08a984 */ /* 0x000ea40008000800 */
[----:B-1----:R-:W-:Y:S02]  /*02b0*/  LOP3.LUT R2, R2, 0xff000000, R3, 0xb8, !PT ;  /* 0xff00000002027812 */ /* 0x002fe400078eb803 */
[----:B--2---:R-:W-:-:S03]  /*02c0*/  @!P2 LOP3.LUT R3, R8, 0xff, R5, 0xb8, !PT ;  /* 0x000000ff0803a812 */ /* 0x004fc600078eb805 */
[----:B------:R1:W-:Y:S04]  /*02d0*/  STS [UR5+0x34], R2 ;  /* 0x00003402ff007988 */ /* 0x0003e80008000805 */
[----:B------:R1:W-:Y:S02]  /*02e0*/  @!P2 STS [UR5+0x38], R3 ;  /* 0x00003803ff00a988 */ /* 0x0003e40008000805 */
.L_x_3:
[----:B------:R-:W-:Y:S05]  /*02f0*/  BSYNC B0 ;  /* 0x0000000000007941 */ /* 0x000fea0003800000 */
.L_x_2:
[----:B------:R-:W-:Y:S04]  /*0300*/  BSSY B0, `(.L_x_4) ;  /* 0x000000e000007945 */ /* 0x000fe80003800000 */
[----:B------:R-:W-:Y:S05]  /*0310*/  @P2 BRA `(.L_x_5) ;  /* 0x0000000000302947 */ /* 0x000fea0003800000 */
[----:B-1----:R-:W1:Y:S01]  /*0320*/  LDS R3, [UR5+0x34] ;  /* 0x00003405ff037984 */ /* 0x002e620008000800 */
[----:B------:R-:W3:Y:S03]  /*0330*/  LDC.64 R10, c[0x0][0x238] ;  /* 0x00008e00ff0a7b82 */ /* 0x000ee60000000a00 */
[----:B--2---:R-:W2:Y:S01]  /*0340*/  LDS R2, [UR5+0x1c] ;  /* 0x00001c05ff027984 */ /* 0x004ea20008000800 */
[C---:B---3--:R-:W-:Y:S01]  /*0350*/  SHF.L.U64.HI R8, R10.reuse, 0x1, R11 ;  /* 0x000000010a087819 */ /* 0x048fe2000001020b */
[----:B------:R-:W-:-:S03]  /*0360*/  IMAD.SHL.U32 R5, R10, 0x2, RZ ;  /* 0x000000020a057824 */ /* 0x000fc600078e00ff */
[--C-:B------:R-:W-:Y:S02]  /*0370*/  SHF.R.U32.HI R7, RZ, 0x4, R8.reuse ;  /* 0x00000004ff077819 */ /* 0x100fe40000011608 */
[----:B------:R-:W-:-:S05]  /*0380*/  SHF.R.U64 R5, R5, 0x4, R8 ;  /* 0x0000000405057819 */ /* 0x000fca0000001208 */
[----:B------:R3:W-:Y:S01]  /*0390*/  STS [UR5+0xc], R5 ;  /* 0x00000c05ff007988 */ /* 0x0007e20008000805 */
[----:B-1----:R-:W-:Y:S02]  /*03a0*/  LOP3.LUT R3, R3, 0x7, RZ, 0xb8, !PT ;  /* 0x0000000703037812 */ /* 0x002fe400078eb8ff */
[----:B--2---:R-:W-:-:S03]  /*03b0*/  LOP3.LUT R2, R2, 0xf, R7, 0xb8, !PT ;  /* 0x0000000f02027812 */ /* 0x004fc600078eb807 */
[----:B------:R3:W-:Y:S04]  /*03c0*/  STS [UR5+0x34], R3 ;  /* 0x00003403ff007988 */ /* 0x0007e80008000805 */
[----:B------:R3:W-:Y:S02]  /*03d0*/  STS [UR5+0x1c], R2 ;  /* 0x00001c02ff007988 */ /* 0x0007e40008000805 */
.L_x_5:
[----:B------:R-:W-:Y:S05]  /*03e0*/  BSYNC B0 ;  /* 0x0000000000007941 */ /* 0x000fea0003800000 */
.L_x_4:
[----:B------:R-:W-:Y:S04]  /*03f0*/  BSSY B1, `(.L_x_6) ;  /* 0x000001b000017945 */ /* 0x000fe80003800000 */
[----:B------:R-:W-:Y:S01]  /*0400*/  BSSY B0, `(.L_x_7) ;  /* 0x0000016000007945 */ /* 0x000fe20003800000 */
[----:B------:R-:W-:-:S03]  /*0410*/  IMAD.MOV.U32 R7, RZ, RZ, RZ ;  /* 0x000000ffff077224 */ /* 0x000fc600078e00ff */
[----:B------:R-:W-:Y:S05]  /*0420*/  @P2 BRA `(.L_x_8) ;  /* 0x0000000000202947 */ /* 0x000fea0003800000 */
[----:B-123--:R-:W1:Y:S02]  /*0430*/  LDS R2, [UR5+0x34] ;  /* 0x00003405ff027984 */ /* 0x00ee640008000800 */
[----:B-1----:R-:W-:-:S05]  /*0440*/  LOP3.LUT R2, R2, 0x38, RZ, 0xb8, !PT ;  /* 0x0000003802027812 */ /* 0x002fca00078eb8ff */
[----:B------:R1:W-:Y:S01]  /*0450*/  STS [UR5+0x34], R2 ;  /* 0x00003402ff007988 */ /* 0x0003e20008000805 */
[----:B------:R-:W-:Y:S05]  /*0460*/  @P2 BRA `(.L_x_9) ;  /* 0x0000000000202947 */ /* 0x000fea0003800000 */
[----:B-1----:R-:W1:Y:S01]  /*0470*/  LDS R2, [UR5+0x8] ;  /* 0x00000805ff027984 */ /* 0x002e620008000800 */
[----:B------:R-:W-:-:S05]  /*0480*/  IMAD.MOV.U32 R3, RZ, RZ, 0x780 ;  /* 0x00000780ff037424 */ /* 0x000fca00078e00ff */
[----:B-1----:R-:W-:-:S05]  /*0490*/  LOP3.LUT R2, R2, 0x300, R3, 0xd8, !PT ;  /* 0x0000030002027812 */ /* 0x002fca00078ed803 */
[----:B------:R4:W-:Y:S02]  /*04a0*/  STS [UR5+0x8], R2 ;  /* 0x00000802ff007988 */ /* 0x0009e40008000805 */
.L_x_8:
[----:B------:R-:W-:Y:S05]  /*04b0*/  @P2 BRA `(.L_x_10) ;  /* 0x0000000000282947 */ /* 0x000fea0003800000 */
[----:B-1234-:R-:W1:Y:S02]  /*04c0*/  LDS R2, [UR5+0x8] ;  /* 0x00000805ff027984 */ /* 0x01ee640008000800 */
[----:B-1----:R-:W-:-:S05]  /*04d0*/  LOP3.LUT R2, R2, 0x1800, RZ, 0xb8, !PT ;  /* 0x0000180002027812 */ /* 0x002fca00078eb8ff */
[----:B------:R2:W-:Y:S02]  /*04e0*/  STS [UR5+0x8], R2 ;  /* 0x00000802ff007988 */ /* 0x0005e40008000805 */
.L_x_9:
[----:B------:R-:W-:Y:S05]  /*04f0*/  @P2 BREAK B0 ;  /* 0x0000000000002942 */ /* 0x000fea0003800000 */
[----:B------:R-:W-:Y:S05]  /*0500*/  @P2 BRA `(.L_x_11) ;  /* 0x0000000000242947 */ /* 0x000fea0003800000 */
[----:B------:R-:W3:Y:S01]  /*0510*/  LDS R3, [UR5+0x8] ;  /* 0x00000805ff037984 */ /* 0x000ee20008000800 */
[----:B-12---:R-:W-:-:S05]  /*0520*/  IMAD.MOV.U32 R2, RZ, RZ, 0x6000 ;  /* 0x00006000ff027424 */ /* 0x006fca00078e00ff */
[----:B---3--:R-:W-:-:S04]  /*0530*/  LOP3.LUT R2, R3, 0x6000, R2, 0xd8, !PT ;  /* 0x0000600003027812 */ /* 0x008fc800078ed802 */
[----:B------:R-:W-:-:S05]  /*0540*/  LOP3.LUT R2, R2, 0x400000, RZ, 0xb8, !PT ;  /* 0x0040000002027812 */ /* 0x000fca00078eb8ff */
[----:B------:R5:W-:Y:S02]  /*0550*/  STS [UR5+0x8], R2 ;  /* 0x00000802ff007988 */ /* 0x000be40008000805 */
.L_x_10:
[----:B------:R-:W-:Y:S05]  /*0560*/  BSYNC B0 ;  /* 0x0000000000007941 */ /* 0x000fea0003800000 */
.L_x_7:
[----:B-12345:R-:W1:Y:S02]  /*0570*/  @!P2 LDS R2, [UR5+0x8] ;  /* 0x00000805ff02a984 */ /* 0x03ee640008000800 */
[----:B-1----:R-:W-:-:S05]  /*0580*/  @!P2 LOP3.LUT R2, R2, 0x8000, RZ, 0xb8, !PT ;  /* 0x000080000202a812 */ /* 0x002fca00078eb8ff */
[----:B------:R3:W-:Y:S02]  /*0590*/  @!P2 STS [UR5+0x8], R2 ;  /* 0x00000802ff00a988 */ /* 0x0007e40008000805 */
.L_x_11:
[----:B------:R-:W-:Y:S05]  /*05a0*/  BSYNC B1 ;  /* 0x0000000000017941 */ /* 0x000fea0003800000 */
.L_x_6:
[----:B------:R-:W-:Y:S05]  /*05b0*/  WARPSYNC.ALL ;  /* 0x0000000000007948 */ /* 0x000fea0003800000 */
[----:B------:R-:W-:Y:S05]  /*05c0*/  @P0 BRA `(.L_x_12) ;  /* 0x0000000000280947 */ /* 0x000fea0003800000 */
[----:B-123--:R-:W1:Y:S01]  /*05d0*/  S2R R2, SR_LANEID ;  /* 0x0000000000027919 */ /* 0x00ee620000000000 */
[----:B------:R-:W-:Y:S05]  /*05e0*/  WARPSYNC.ALL ;  /* 0x0000000000007948 */ /* 0x000fea0003800000 */
[----:B-1----:R-:W-:-:S05]  /*05f0*/  IMAD.SHL.U32 R5, R2, 0x4, RZ ;  /* 0x0000000402057824 */ /* 0x002fca00078e00ff */
[----:B------:R-:W1:Y:S01]  /*0600*/  LDS R9, [R5+UR5] ;  /* 0x0000000505097984 */ /* 0x000e620008000800 */
[----:B------:R-:W-:-:S05]  /*0610*/  IADD3 R2, P1, R5, UR26, RZ ;  /* 0x0000001a05027c10 */ /* 0x000fca000ff3e0ff */
[----:B------:R-:W-:-:S05]  /*0620*/  IMAD.X R3, RZ, RZ, UR27, P1 ;  /* 0x0000001bff037e24 */ /* 0x000fca00088e06ff */
[----:B-1----:R4:W5:Y:S01]  /*0630*/  ATOMG.E.EXCH.STRONG.GPU PT, RZ, [R2], R9 ;  /* 0x0000000902ff73a8 */ /* 0x00296200041ee100 */
[----:B------:R-:W-:-:S04]  /*0640*/  DEPBAR {5,4,3,2,1,0} ;  /* 0x0000003f0000791a */ /* 0x000fc80000000000 */
[----:B------:R4:W-:Y:S01]  /*0650*/  UTMACCTL.IV [UR26] ;  /* 0x000000001a0079b9 */ /* 0x0009e20008000000 */
[----:B------:R-:W-:Y:S01]  /*0660*/  NOP ;  /* 0x0000000000007918 */ /* 0x000fe20000000000 */
.L_x_12:
[----:B------:R-:W-:Y:S05]  /*0670*/  @P0 BRA `(.L_x_13) ;  /* 0x00000000000c0947 */ /* 0x000fea0003800000 */
[----:B------:R0:W-:Y:S01]  /*0680*/  UTMACMDFLUSH ;  /* 0x00000000000079b7 */ /* 0x0001e20000000000 */
[----:B------:R-:W-:Y:S05]  /*0690*/  @P0 BRA `(.L_x_13) ;  /* 0x0000000000040947 */ /* 0x000fea0003800000 */
[----:B------:R-:W-:-:S04]  /*06a0*/  DEPBAR.LE SB0, 0x0 ;  /* 0x000080000000791a */ /* 0x000fc80000000000 */
.L_x_13:
[----:B------:R-:W-:Y:S05]  /*06b0*/  WARPSYNC.ALL ;  /* 0x0000000000007948 */ /* 0x000fea0003800000 */
[----:B-----5:R-:W-:Y:S06]  /*06c0*/  BAR.SYNC.DEFER_BLOCKING 0x0 ;  /* 0x0000000000007b1d */ /* 0x020fec0000010000 */
[----:B------:R-:W-:Y:S02]  /*06d0*/  BSSY B1, `(.L_x_14) ;  /* 0x000000b000017945 */ /* 0x000fe40003800000 */
[----:B------:R-:W-:Y:S06]  /*06e0*/  BAR.SYNC.DEFER_BLOCKING 0x0 ;  /* 0x0000000000007b1d */ /* 0x000fec0000010000 */
[----:B------:R5:W-:Y:S01]  /*06f0*/  @!P0 STS [R12], RZ ;  /* 0x000000ff0c008388 */ /* 0x000be20000000800 */
[----:B------:R-:W-:Y:S01]  /*0700*/  NOP ;  /* 0x0000000000007918 */ /* 0x000fe20000000000 */
[----:B------:R-:W-:Y:S05]  /*0710*/  @P2 BRA `(.L_x_15) ;  /* 0x0000000000182947 */ /* 0x000fea0003800000 */
[----:B-1234-:R-:W1:Y:S01]  /*0720*/  LDS R2, [UR5+0x8] ;  /* 0x00000805ff027984 */ /* 0x01ee620008000800 */
[----:B------:R-:W2:Y:S01]  /*0730*/  LDC.64 R8, c[0x0][0x218] ;  /* 0x00008600ff087b82 */ /* 0x000ea20000000a00 */
[----:B------:R-:W-:Y:S02]  /*0740*/  IMAD.MOV.U32 R3, RZ, RZ, 0x70 ;  /* 0x00000070ff037424 */ /* 0x000fe400078e00ff */
[----:B--2---:R2:W-:Y:S03]  /*0750*/  STS.64 [UR5], R8 ;  /* 0x00000008ff007988 */ /* 0x0045e60008000a05 */
[----:B-1----:R-:W-:-:S05]  /*0760*/  LOP3.LUT R2, R2, 0x10, R3, 0xd8, !PT ;  /* 0x0000001002027812 */ /* 0x002fca00078ed803 */
[----:B------:R2:W-:Y:S02]  /*0770*/  STS [UR5+0x8], R2 ;  /* 0x00000802ff007988 */ /* 0x0005e40008000805 */
.L_x_15:
[----:B----4-:R-:W-:Y:S05]  /*0780*/  BSYNC B1 ;  /* 0x0000000000017941 */ /* 0x010fea0003800000 */
.L_x_14:
[----:B------:R-:W-:Y:S04]  /*0790*/  BSSY B2, `(.L_x_16) ;  /* 0x000000f000027945 */ /* 0x000fe80003800000 */
[----:B------:R-:W-:Y:S04]  /*07a0*/  BSSY B1, `(.L_x_17) ;  /* 0x000000c000017945 */ /* 0x000fe80003800000 */
[----:B------:R-:W-:Y:S05]  /*07b0*/  @P2 BRA `(.L_x_18) ;  /* 0x0000000000282947 */ /* 0x000fea0003800000 */
[----:B-123--:R-:W1:Y:S01]  /*07c0*/  LDS R2, [UR5+0x34] ;  /* 0x00003405ff027984 */ /* 0x00ee620008000800 */
[----:B------:R-:W-:Y:S01]  /*07d0*/  IMAD.MOV.U32 R3, RZ, RZ, 0x3f000000 ;  /* 0x3f000000ff037424 */ /* 0x000fe200078e00ff */
[----:B------:R-:W-:Y:S05]  /*07e0*/  @P2 BREAK B1 ;  /* 0x0000000000012942 */ /* 0x000fea0003800000 */
[----:B-1----:R-:W-:-:S05]  /*07f0*/  LOP3.LUT R2, R2, 0xff000000, R3, 0xb8, !PT ;  /* 0xff00000002027812 */ /* 0x002fca00078eb803 */
[----:B------:R1:W-:Y:S01]  /*0800*/  STS [UR5+0x34], R2 ;  /* 0x00003402ff007988 */ /* 0x0003e20008000805 */
[----:B------:R-:W-:Y:S05]  /*0810*/  @P2 BRA `(.L_x_19) ;  /* 0x0000000000182947 */ /* 0x000fea0003800000 */
[----:B------:R-:W2:Y:S01]  /*0820*/  LDS R3, [UR5+0x38] ;  /* 0x00003805ff037984 */ /* 0x000ea20008000800 */
[----:B-1----:R-:W-:-:S05]  /*0830*/  IMAD.MOV.U32 R2, RZ, RZ, 0xff ;  /* 0x000000ffff027424 */ /* 0x002fca00078e00ff */
[----:B--2---:R-:W-:-:S05]  /*0840*/  LOP3.LUT R2, R3, 0xff, R2, 0xb8, !PT ;  /* 0x000000ff03027812 */ /* 0x004fca00078eb802 */
[----:B------:R4:W-:Y:S02]  /*0850*/  STS [UR5+0x38], R2 ;  /* 0x00003802ff007988 */ /* 0x0009e40008000805 */
.L_x_18:
[----:B------:R-:W-:Y:S05]  /*0860*/  BSYNC B1 ;  /* 0x0000000000017941 */ /* 0x000fea0003800000 */
.L_x_17:
[----:B------:R1:W-:Y:S02]  /*0870*/  @!P2 STS [UR5+0x20], R13 ;  /* 0x0000200dff00a988 */ /* 0x0003e40008000805 */
.L_x_19:
[----:B------:R-:W-:Y:S05]  /*0880*/  BSYNC B2 ;  /* 0x0000000000027941 */ /* 0x000fea0003800000 */
.L_x_16:
[----:B------:R-:W-:Y:S05]  /*0890*/  WARPSYNC.ALL ;  /* 0x0000000000007948 */ /* 0x000fea0003800000 */
[----:B------:R-:W2:Y:S01]  /*08a0*/  LDC R5, c[0x0][0x22c] ;  /* 0x00008b00ff057b82 */ /* 0x000ea20000000800 */
[----:B------:R-:W-:Y:S01]  /*08b0*/  BSSY B2, `(.L_x_20) ;  /* 0x0000010000027945 */ /* 0x000fe20003800000 */
[----:B--2---:R-:W-:-:S05]  /*08c0*/  VIADD R5, R5, 0xffffffff ;  /* 0xffffffff05057836 */ /* 0x004fca0000000000 */
[----:B------:R2:W-:Y:S01]  /*08d0*/  @!P2 STS [UR5+0x24], R5 ;  /* 0x00002405ff00a988 */ /* 0x0005e20008000805 */
[----:B------:R-:W-:Y:S05]  /*08e0*/  @P2 BRA `(.L_x_21) ;  /* 0x0000000000302947 */ /* 0x000fea0003800000 */
[----:B------:R-:W2:Y:S01]  /*08f0*/  LDS R3, [UR5+0x34] ;  /* 0x00003405ff037984 */ /* 0x000ea20008000800 */
[----:B------:R-:W2:Y:S03]  /*0900*/  LDC.64 R8, c[0x0][0x240] ;  /* 0x00009000ff087b82 */ /* 0x000ea60000000a00 */
[----:B-1-34-:R-:W1:Y:S01]  /*0910*/  LDS R2, [UR5+0x1c] ;  /* 0x00001c05ff027984 */ /* 0x01ae620008000800 */
[C---:B--2---:R-:W-:Y:S01]  /*0920*/  SHF.L.U64.HI R9, R8.reuse, 0x1, R9 ;  /* 0x0000000108097819 */ /* 0x044fe20000010209 */
[----:B------:R-:W-:-:S03]  /*0930*/  IMAD.SHL.U32 R8, R8, 0x2, RZ ;  /* 0x0000000208087824 */ /* 0x000fc600078e00ff */
[--C-:B------:R-:W-:Y:S02]  /*0940*/  SHF.R.U32.HI R11, RZ, 0x4, R9.reuse ;  /* 0x00000004ff0b7819 */ /* 0x100fe40000011609 */
[----:B------:R-:W-:-:S05]  /*0950*/  SHF.R.U64 R8, R8, 0x4, R9 ;  /* 0x0000000408087819 */ /* 0x000fca0000001209 */
[----:B------:R2:W-:Y:S01]  /*0960*/  STS [UR5+0xc], R8 ;  /* 0x00000c08ff007988 */ /* 0x0005e20008000805 */
[----:B------:R-:W-:Y:S02]  /*0970*/  LOP3.LUT R3, R3, 0x7, RZ, 0xb8, !PT ;  /* 0x0000000703037812 */ /* 0x000fe400078eb8ff */
[----:B-1----:R-:W-:-:S03]  /*0980*/  LOP3.LUT R2, R2, 0xf, R11, 0xb8, !PT ;  /* 0x0000000f02027812 */ /* 0x002fc600078eb80b */
[----:B------:R2:W-:Y:S04]  /*0990*/  STS [UR5+0x34], R3 ;  /* 0x00003403ff007988 */ /* 0x0005e80008000805 */
[----:B------:R2:W-:Y:S02]  /*09a0*/  STS [UR5+0x1c], R2 ;  /* 0x00001c02ff007988 */ /* 0x0005e40008000805 */
.L_x_21:
[----:B------:R-:W-:Y:S05]  /*09b0*/  BSYNC B2 ;  /* 0x0000000000027941 */ /* 0x000fea0003800000 */
.L_x_20:
[----:B------:R-:W-:Y:S04]  /*09c0*/  BSSY B3, `(.L_x_22) ;  /* 0x000001a000037945 */ /* 0x000fe80003800000 */
[----:B------:R-:W-:Y:S04]  /*09d0*/  BSSY B2, `(.L_x_23) ;  /* 0x0000015000027945 */ /* 0x000fe80003800000 */
[----:B------:R-:W-:Y:S05]  /*09e0*/  @P2 BRA `(.L_x_24) ;  /* 0x0000000000202947 */ /* 0x000fea0003800000 */
[----:B-1234-:R-:W1:Y:S02]  /*09f0*/  LDS R2, [UR5+0x34] ;  /* 0x00003405ff027984 */ /* 0x01ee640008000800 */
[----:B-1----:R-:W-:-:S05]  /*0a00*/  LOP3.LUT R2, R2, 0x38, RZ, 0xb8, !PT ;  /* 0x0000003802027812 */ /* 0x002fca00078eb8ff */
[----:B------:R1:W-:Y:S01]  /*0a10*/  STS [UR5+0x34], R2 ;  /* 0x00003402ff007988 */ /* 0x0003e20008000805 */
[----:B------:R-:W-:Y:S05]  /*0a20*/  @P2 BRA `(.L_x_25) ;  /* 0x0000000000202947 */ /* 0x000fea0003800000 */
[----:B-1----:R-:W1:Y:S01]  /*0a30*/  LDS R2, [UR5+0x8] ;  /* 0x00000805ff027984 */ /* 0x002e620008000800 */
[----:B------:R-:W-:-:S05]  /*0a40*/  IMAD.MOV.U32 R3, RZ, RZ, 0x780 ;  /* 0x00000780ff037424 */ /* 0x000fca00078e00ff */
[----:B-1----:R-:W-:-:S05]  /*0a50*/  LOP3.LUT R2, R2, 0x300, R3, 0xd8, !PT ;  /* 0x0000030002027812 */ /* 0x002fca00078ed803 */
[----:B------:R1:W-:Y:S02]  /*0a60*/  STS [UR5+0x8], R2 ;  /* 0x00000802ff007988 */ /* 0x0003e40008000805 */
.L_x_24:
[----:B------:R-:W-:Y:S05]  /*0a70*/  @P2 BRA `(.L_x_26) ;  /* 0x0000000000282947 */ /* 0x000fea0003800000 */
[----:B-1234-:R-:W1:Y:S02]  /*0a80*/  LDS R2, [UR5+0x8] ;  /* 0x00000805ff027984 */ /* 0x01ee640008000800 */
[----:B-1----:R-:W-:-:S05]  /*0a90*/  LOP3.LUT R2, R2, 0x1800, RZ, 0xb8, !PT ;  /* 0x0000180002027812 */ /* 0x002fca00078eb8ff */
[----:B------:R2:W-:Y:S02]  /*0aa0*/  STS [UR5+0x8], R2 ;  /* 0x00000802ff007988 */ /* 0x0005e40008000805 */
.L_x_25:
[----:B------:R-:W-:Y:S05]  /*0ab0*/  @P2 BREAK B2 ;  /* 0x0000000000022942 */ /* 0x000fea0003800000 */
[----:B------:R-:W-:Y:S05]  /*0ac0*/  @P2 BRA `(.L_x_27) ;  /* 0x0000000000242947 */ /* 0x000fea0003800000 */
[----:B-12---:R-:W1:Y:S01]  /*0ad0*/  LDS R2, [UR5+0x8] ;  /* 0x00000805ff027984 */ /* 0x006e620008000800 */
[----:B------:R-:W-:-:S05]  /*0ae0*/  IMAD.MOV.U32 R3, RZ, RZ, 0x6000 ;  /* 0x00006000ff037424 */ /* 0x000fca00078e00ff */
[----:B-1----:R-:W-:-:S04]  /*0af0*/  LOP3.LUT R2, R2, 0x6000, R3, 0xd8, !PT ;  /* 0x0000600002027812 */ /* 0x002fc800078ed803 */
[----:B------:R-:W-:-:S05]  /*0b00*/  LOP3.LUT R2, R2, 0x400000, RZ, 0xb8, !PT ;  /* 0x0040000002027812 */ /* 0x000fca00078eb8ff */
[----:B------:R1:W-:Y:S02]  /*0b10*/  STS [UR5+0x8], R2 ;  /* 0x00000802ff007988 */ /* 0x0003e40008000805 */
.L_x_26:
[----:B------:R-:W-:Y:S05]  /*0b20*/  BSYNC B2 ;  /* 0x0000000000027941 */ /* 0x000fea0003800000 */
.L_x_23:
[----:B-1234-:R-:W1:Y:S02]  /*0b30*/  @!P2 LDS R2, [UR5+0x8] ;  /* 0x00000805ff02a984 */ /* 0x01ee640008000800 */
[----:B-1----:R-:W-:-:S05]  /*0b40*/  @!P2 LOP3.LUT R2, R2, 0x8000, RZ, 0xb8, !PT ;  /* 0x000080000202a812 */ /* 0x002fca00078eb8ff */
[----:B------:R3:W-:Y:S02]  /*0b50*/  @!P2 STS [UR5+0x8], R2 ;  /* 0x00000802ff00a988 */ /* 0x0007e40008000805 */
.L_x_27:
[----:B------:R-:W-:Y:S05]  /*0b60*/  BSYNC B3 ;  /* 0x0000000000037941 */ /* 0x000fea0003800000 */
.L_x_22:
[----:B------:R-:W-:Y:S05]  /*0b70*/  WARPSYNC.ALL ;  /* 0x0000000000007948 */ /* 0x000fea0003800000 */
[----:B------:R-:W-:-:S04]  /*0b80*/  UIADD3 UR53, UR4, 0x80, URZ ;  /* 0x0000008004357890 */ /* 0x000fc8000fffe03f */
[----:B------:R-:W-:-:S04]  /*0b90*/  UIADD3 UR52, UP0, UR53, UR54, URZ ;  /* 0x0000003635347290 */ /* 0x000fc8000ff1e03f */
[----:B------:R-:W-:Y:S01]  /*0ba0*/  ULEA.HI.X.SX32 UR53, UR53, UR55, 0x1, UP0 ;  /* 0x0000003735357291 */ /* 0x000fe200080f0e3f */
[----:B------:R-:W-:Y:S11]  /*0bb0*/  @P0 BRA `(.L_x_28) ;  /* 0x0000000000280947 */ /* 0x000ff60003800000 */
[----:B-123--:R-:W1:Y:S01]  /*0bc0*/  S2R R2, SR_LANEID ;  /* 0x0000000000027919 */ /* 0x00ee620000000000 */
[----:B------:R-:W-:Y:S05]  /*0bd0*/  WARPSYNC.ALL ;  /* 0x0000000000007948 */ /* 0x000fea0003800000 */
[----:B-1----:R-:W-:-:S05]  /*0be0*/  IMAD.SHL.U32 R8, R2, 0x4, RZ ;  /* 0x0000000402087824 */ /* 0x002fca00078e00ff */
[----:B------:R-:W1:Y:S01]  /*0bf0*/  LDS R9, [R8+UR5] ;  /* 0x0000000508097984 */ /* 0x000e620008000800 */
[----:B------:R-:W-:-:S05]  /*0c00*/  IADD3 R2, P1, R8, UR52, RZ ;  /* 0x0000003408027c10 */ /* 0x000fca000ff3e0ff */
[----:B------:R-:W-:-:S05]  /*0c10*/  IMAD.X R3, RZ, RZ, UR53, P1 ;  /* 0x00000035ff037e24 */ /* 0x000fca00088e06ff */
[----:B-1----:R4:W2:Y:S01]  /*0c20*/  ATOMG.E.EXCH.STRONG.GPU PT, RZ, [R2], R9 ;  /* 0x0000000902ff73a8 */ /* 0x0028a200041ee100 */
[----:B------:R-:W-:-:S04]  /*0c30*/  DEPBAR {5,4,3,2,1,0} ;  /* 0x0000003f0000791a */ /* 0x000fc80000000000 */
[----:B------:R4:W-:Y:S01]  /*0c40*/  UTMACCTL.IV [UR52] ;  /* 0x00000000340079b9 */ /* 0x0009e20008000000 */
[----:B------:R-:W-:Y:S01]  /*0c50*/  NOP ;  /* 0x0000000000007918 */ /* 0x000fe20000000000 */
.L_x_28:
[----:B------:R-:W-:Y:S05]  /*0c60*/  @P0 BRA `(.L_x_29) ;  /* 0x00000000000c0947 */ /* 0x000fea0003800000 */
[----:B------:R0:W-:Y:S01]  /*0c70*/  UTMACMDFLUSH ;  /* 0x00000000000079b7 */ /* 0x0001e20000000000 */
[----:B------:R-:W-:Y:S05]  /*0c80*/  @P0 BRA `(.L_x_29) ;  /* 0x0000000000040947 */ /* 0x000fea0003800000 */
[----:B------:R-:W-:-:S04]  /*0c90*/  DEPBAR.LE SB0, 0x0 ;  /* 0x000080000000791a */ /* 0x000fc80000000000 */
.L_x_29:
[----:B------:R-:W-:Y:S05]  /*0ca0*/  WARPSYNC.ALL ;  /* 0x0000000000007948 */ /* 0x000fea0003800000 */
[----:B--2---:R-:W-:Y:S06]  /*0cb0*/  BAR.SYNC.DEFER_BLOCKING 0x0 ;  /* 0x0000000000007b1d */ /* 0x004fec0000010000 */
[----:B------:R-:W-:Y:S02]  /*0cc0*/  BSSY B3, `(.L_x_30) ;  /* 0x000000b000037945 */ /* 0x000fe40003800000 */
[----:B------:R-:W-:Y:S06]  /*0cd0*/  BAR.SYNC.DEFER_BLOCKING 0x0 ;  /* 0x0000000000007b1d */ /* 0x000fec0000010000 */
[----:B------:R2:W-:Y:S01]  /*0ce0*/  @!P0 STS [R12], RZ ;  /* 0x000000ff0c008388 */ /* 0x0005e20000000800 */
[----:B------:R-:W-:Y:S01]  /*0cf0*/  NOP ;  /* 0x0000000000007918 */ /* 0x000fe20000000000 */
[----:B------:R-:W-:Y:S05]  /*0d00*/  @P2 BRA `(.L_x_31) ;  /* 0x0000000000182947 */ /* 0x000fea0003800000 */
[----:B-1-34-:R-:W1:Y:S01]  /*0d10*/  LDS R2, [UR5+0x8] ;  /* 0x00000805ff027984 */ /* 0x01ae620008000800 */
[----:B------:R-:W3:Y:S01]  /*0d20*/  LDC.64 R8, c[0x0][0x220] ;  /* 0x00008800ff087b82 */ /* 0x000ee20000000a00 */
[----:B------:R-:W-:Y:S02]  /*0d30*/  IMAD.MOV.U32 R3, RZ, RZ, 0x70 ;  /* 0x00000070ff037424 */ /* 0x000fe400078e00ff */
[----:B---3--:R3:W-:Y:S03]  /*0d40*/  STS.64 [UR5], R8 ;  /* 0x00000008ff007988 */ /* 0x0087e60008000a05 */
[----:B-1----:R-:W-:-:S05]  /*0d50*/  LOP3.LUT R2, R2, 0x10, R3, 0xd8, !PT ;  /* 0x0000001002027812 */ /* 0x002fca00078ed803 */
[----:B------:R3:W-:Y:S02]  /*0d60*/  STS [UR5+0x8], R2 ;  /* 0x00000802ff007988 */ /* 0x0007e40008000805 */
.L_x_31:
[----:B----4-:R-:W-:Y:S05]  /*0d70*/  BSYNC B3 ;  /* 0x0000000000037941 */ /* 0x010fea0003800000 */
.L_x_30:
[----:B------:R-:W-:Y:S04]  /*0d80*/  BSSY B4, `(.L_x_32) ;  /* 0x0000011000047945 */ /* 0x000fe80003800000 */
[----:B------:R-:W-:Y:S04]  /*0d90*/  BSSY B3, `(.L_x_33) ;  /* 0x000000e000037945 */ /* 0x000fe80003800000 */
[----:B------:R-:W-:Y:S05]  /*0da0*/  @P2 BRA `(.L_x_34) ;  /* 0x0000000000242947 */ /* 0x000fea0003800000 */
[----:B-1-3--:R-:W1:Y:S01]  /*0db0*/  LDS R2, [UR5+0x34] ;  /* 0x00003405ff027984 */ /* 0x00ae620008000800 */
[----:B------:R-:W-:-:S05]  /*0dc0*/  IMAD.MOV.U32 R3, RZ, RZ, 0x3f000000 ;  /* 0x3f000000ff037424 */ /* 0x000fca00078e00ff */
[----:B-1----:R-:W-:-:S05]  /*0dd0*/  LOP3.LUT R2, R2, 0xff000000, R3, 0xb8, !PT ;  /* 0xff00000002027812 */ /* 0x002fca00078eb803 */
[----:B------:R1:W-:Y:S01]  /*0de0*/  STS [UR5+0x34], R2 ;  /* 0x00003402ff007988 */ /* 0x0003e20008000805 */
[----:B------:R-:W-:Y:S05]  /*0df0*/  @P2 BRA `(.L_x_35) ;  /* 0x00000000001c2947 */ /* 0x000fea0003800000 */
[----:B-1----:R-:W1:Y:S01]  /*0e00*/  LDS R2, [UR5+0x38] ;  /* 0x00003805ff027984 */ /* 0x002e620008000800 */
[----:B------:R-:W-:-:S05]  /*0e10*/  IMAD.MOV.U32 R3, RZ, RZ, 0x3f ;  /* 0x0000003fff037424 */ /* 0x000fca00078e00ff */
[----:B-1----:R-:W-:-:S05]  /*0e20*/  LOP3.LUT R2, R2, 0xff, R3, 0xb8, !PT ;  /* 0x000000ff02027812 */ /* 0x002fca00078eb803 */
[----:B------:R4:W-:Y:S02]  /*0e30*/  STS [UR5+0x38], R2 ;  /* 0x00003802ff007988 */ /* 0x0009e40008000805 */
.L_x_34:
[----:B------:R-:W-:Y:S05]  /*0e40*/  @P2 BREAK B3 ;  /* 0x0000000000032942 */ /* 0x000fea0003800000 */
[----:B------:R-:W-:Y:S05]  /*0e50*/  @P2 BRA `(.L_x_36) ;  /* 0x00000000000c2947 */ /* 0x000fea0003800000 */
[----:B------:R1:W-:Y:S02]  /*0e60*/  STS [UR5+0x20], R5 ;  /* 0x00002005ff007988 */ /* 0x0003e40008000805 */
.L_x_35:
[----:B------:R-:W-:Y:S05]  /*0e70*/  BSYNC B3 ;  /* 0x0000000000037941 */ /* 0x000fea0003800000 */
.L_x_33:
[----:B------:R1:W-:Y:S02]  /*0e80*/  @!P2 STS [UR5+0x24], R4 ;  /* 0x00002404ff00a988 */ /* 0x0003e40008000805 */
.L_x_36:
[----:B------:R-:W-:Y:S05]  /*0e90*/  BSYNC B4 ;  /* 0x0000000000047941 */ /* 0x000fea0003800000 */
.L_x_32:
[----:B------:R-:W-:Y:S05]  /*0ea0*/  WARPSYNC.ALL ;  /* 0x0000000000007948 */ /* 0x000fea0003800000 */
[----:B------:R-:W-:Y:S04]  /*0eb0*/  BSSY B4, `(.L_x_37) ;  /* 0x000000e000047945 */ /* 0x000fe80003800000 */
[----:B------:R-:W-:Y:S05]  /*0ec0*/  @P2 BRA `(.L_x_38) ;  /* 0x0000000000302947 */ /* 0x000fea0003800000 */
[----:B------:R-:W5:Y:S01]  /*0ed0*/  LDS R3, [UR5+0x34] ;  /* 0x00003405ff037984 */ /* 0x000f620008000800 */
[----:B-1----:R-:W1:Y:S03]  /*0ee0*/  LDC.64 R4, c[0x0][0x248] ;  /* 0x00009200ff047b82 */ /* 0x002e660000000a00 */
[----:B---34-:R-:W3:Y:S01]  /*0ef0*/  LDS R2, [UR5+0x1c] ;  /* 0x00001c05ff027984 */ /* 0x018ee20008000800 */
[C---:B-1----:R-:W-:Y:S01]  /*0f00*/  SHF.L.U64.HI R5, R4.reuse, 0x1, R5 ;  /* 0x0000000104057819 */ /* 0x042fe20000010205 */
[----:B------:R-:W-:-:S03]  /*0f10*/  IMAD.SHL.U32 R4, R4, 0x2, RZ ;  /* 0x0000000204047824 */ /* 0x000fc600078e00ff */
[--C-:B------:R-:W-:Y:S02]  /*0f20*/  SHF.R.U32.HI R9, RZ, 0x4, R5.reuse ;  /* 0x00000004ff097819 */ /* 0x100fe40000011605 */
[----:B------:R-:W-:-:S05]  /*0f30*/  SHF.R.U64 R4, R4, 0x4, R5 ;  /* 0x0000000404047819 */ /* 0x000fca0000001205 */
[----:B------:R1:W-:Y:S01]  /*0f40*/  STS [UR5+0xc], R4 ;  /* 0x00000c04ff007988 */ /* 0x0003e20008000805 */
[----:B-----5:R-:W-:Y:S02]  /*0f50*/  LOP3.LUT R3, R3, 0x7, RZ, 0xb8, !PT ;  /* 0x0000000703037812 */ /* 0x020fe400078eb8ff */
[----:B---3--:R-:W-:-:S03]  /*0f60*/  LOP3.LUT R2, R2, 0xf, R9, 0xb8, !PT ;  /* 0x0000000f02027812 */ /* 0x008fc600078eb809 */
[----:B------:R1:W-:Y:S04]  /*0f70*/  STS [UR5+0x34], R3 ;  /* 0x00003403ff007988 */ /* 0x0003e80008000805 */
[----:B------:R1:W-:Y:S02]  /*0f80*/  STS [UR5+0x1c], R2 ;  /* 0x00001c02ff007988 */ /* 0x0003e40008000805 */
.L_x_38:
[----:B------:R-:W-:Y:S05]  /*0f90*/  BSYNC B4 ;  /* 0x0000000000047941 */ /* 0x000fea0003800000 */
.L_x_37:
[----:B------:R-:W-:Y:S04]  /*0fa0*/  BSSY B4, `(.L_x_39) ;  /* 0x000001a000047945 */ /* 0x000fe80003800000 */
[----:B------:R-:W-:Y:S04]  /*0fb0*/  BSSY B5, `(.L_x_40) ;  /* 0x0000015000057945 */ /* 0x000fe80003800000 */
[----:B------:R-:W-:Y:S05]  /*0fc0*/  @P2 BRA `(.L_x_41) ;  /* 0x0000000000202947 */ /* 0x000fea0003800000 */
[----:B-1-34-:R-:W1:Y:S02]  /*0fd0*/  LDS R2, [UR5+0x34] ;  /* 0x00003405ff027984 */ /* 0x01ae640008000800 */
[----:B-1----:R-:W-:-:S05]  /*0fe0*/  LOP3.LUT R2, R2, 0x38, RZ, 0xb8, !PT ;  /* 0x0000003802027812 */ /* 0x002fca00078eb8ff */
[----:B------:R1:W-:Y:S01]  /*0ff0*/  STS [UR5+0x34], R2 ;  /* 0x00003402ff007988 */ /* 0x0003e20008000805 */
[----:B------:R-:W-:Y:S05]  /*1000*/  @P2 BRA `(.L_x_42) ;  /* 0x0000000000202947 */ /* 0x000fea0003800000 */
[----:B-1----:R-:W1:Y:S01]  /*1010*/  LDS R2, [UR5+0x8] ;  /* 0x00000805ff027984 */ /* 0x002e620008000800 */
[----:B------:R-:W-:-:S05]  /*1020*/  IMAD.MOV.U32 R3, RZ, RZ, 0x780 ;  /* 0x00000780ff037424 */ /* 0x000fca00078e00ff */
[----:B-1----:R-:W-:-:S05]  /*1030*/  LOP3.LUT R2, R2, 0x300, R3, 0xd8, !PT ;  /* 0x0000030002027812 */ /* 0x002fca00078ed803 */
[----:B------:R1:W-:Y:S02]  /*1040*/  STS [UR5+0x8], R2 ;  /* 0x00000802ff007988 */ /* 0x0003e40008000805 */
.L_x_41:
[----:B------:R-:W-:Y:S05]  /*1050*/  @P2 BRA `(.L_x_43) ;  /* 0x0000000000282947 */ /* 0x000fea0003800000 */
[----:B-1-34-:R-:W1:Y:S02]  /*1060*/  LDS R2, [UR5+0x8] ;  /* 0x00000805ff027984 */ /* 0x01ae640008000800 */
[----:B-1----:R-:W-:-:S05]  /*1070*/  LOP3.LUT R2, R2, 0x1800, RZ, 0xb8, !PT ;  /* 0x0000180002027812 */ /* 0x002fca00078eb8ff */
[----:B------:R3:W-:Y:S02]  /*1080*/  STS [UR5+0x8], R2 ;  /* 0x00000802ff007988 */ /* 0x0007e40008000805 */
.L_x_42:
[----:B------:R-:W-:Y:S05]  /*1090*/  @P2 BREAK B5 ;  /* 0x0000000000052942 */ /* 0x000fea0003800000 */
[----:B------:R-:W-:Y:S05]  /*10a0*/  @P2 BRA `(.L_x_44) ;  /* 0x0000000000242947 */ /* 0x000fea0003800000 */
[----:B-1-3--:R-:W1:Y:S01]  /*10b0*/  LDS R2, [UR5+0x8] ;  /* 0x00000805ff027984 */ /* 0x00ae620008000800 */
[----:B------:R-:W-:-:S05]  /*10c0*/  IMAD.MOV.U32 R3, RZ, RZ, 0x6000 ;  /* 0x00006000ff037424 */ /* 0x000fca00078e00ff */
[----:B-1----:R-:W-:-:S04]  /*10d0*/  LOP3.LUT R2, R2, 0x6000, R3, 0xd8, !PT ;  /* 0x0000600002027812 */ /* 0x002fc800078ed803 */
[----:B------:R-:W-:-:S05]  /*10e0*/  LOP3.LUT R2, R2, 0x400000, RZ, 0xb8, !PT ;  /* 0x0040000002027812 */ /* 0x000fca00078eb8ff */
[----:B------:R1:W-:Y:S02]  /*10f0*/  STS [UR5+0x8], R2 ;  /* 0x00000802ff007988 */ /* 0x0003e40008000805 */
.L_x_43:
[----:B------:R-:W-:Y:S05]  /*1100*/  BSYNC B5 ;  /* 0x0000000000057941 */ /* 0x000fea0003800000 */
.L_x_40:
[----:B-1-34-:R-:W1:Y:S02]  /*1110*/  @!P2 LDS R2, [UR5+0x8] ;  /* 0x00000805ff02a984 */ /* 0x01ae640008000800 */
[----:B-1----:R-:W-:-:S05]  /*1120*/  @!P2 LOP3.LUT R2, R2, 0x8000, RZ, 0xb8, !PT ;  /* 0x000080000202a812 */ /* 0x002fca00078eb8ff */
[----:B------:R4:W-:Y:S02]  /*1130*/  @!P2 STS [UR5+0x8], R2 ;  /* 0x00000802ff00a988 */ /* 0x0009e40008000805 */
.L_x_44:
[----:B------:R-:W-:Y:S05]  /*1140*/  BSYNC B4 ;  /* 0x0000000000047941 */ /* 0x000fea0003800000 */
.L_x_39:
[----:B------:R-:W-:Y:S05]  /*1150*/  WARPSYNC.ALL ;  /* 0x0000000000007948 */ /* 0x000fea0003800000 */
[----:B------:R-:W-:Y:S01]  /*1160*/  UIADD3 UR4, UR4, 0x100, URZ ;  /* 0x0000010004047890 */ /* 0x000fe2000fffe03f */
[----:B------:R-:W-:Y:S01]  /*1170*/  ISETP.GE.AND P1, PT, R14, 0x1, PT ;  /* 0x000000010e00780c */ /* 0x000fe20003f26270 */
[----:B------:R-:W-:Y:S01]  /*1180*/  IMAD.MOV.U32 R24, RZ, RZ, RZ ;  /* 0x000000ffff187224 */ /* 0x000fe200078e00ff */
[----:B------:R-:W-:Y:S01]  /*1190*/  SHF.R.U32.HI R8, RZ, 0x5, R0 ;  /* 0x00000005ff087819 */ /* 0x000fe20000011600 */
[----:B------:R-:W-:-:S04]  /*11a0*/  UIADD3 UR54, UP0, UR4, UR54, URZ ;  /* 0x0000003604367290 */ /* 0x000fc8000ff1e03f */
[----:B------:R-:W-:Y:S01]  /*11b0*/  ULEA.HI.X.SX32 UR55, UR4, UR55, 0x1, UP0 ;  /* 0x0000003704377291 */ /* 0x000fe200080f0e3f */
[----:B------:R-:W-:Y:S11]  /*11c0*/  @P0 BRA `(.L_x_45) ;  /* 0x0000000000280947 */ /* 0x000ff60003800000 */
[----:B-1-34-:R-:W1:Y:S01]  /*11d0*/  S2R R2, SR_LANEID ;  /* 0x0000000000027919 */ /* 0x01ae620000000000 */
[----:B------:R-:W-:Y:S05]  /*11e0*/  WARPSYNC.ALL ;  /* 0x0000000000007948 */ /* 0x000fea0003800000 */
[----:B-1----:R-:W-:-:S05]  /*11f0*/  IMAD.SHL.U32 R4, R2, 0x4, RZ ;  /* 0x0000000402047824 */ /* 0x002fca00078e00ff */
[----:B------:R-:W1:Y:S01]  /*1200*/  LDS R5, [R4+UR5] ;  /* 0x0000000504057984 */ /* 0x000e620008000800 */
[----:B------:R-:W-:-:S05]  /*1210*/  IADD3 R2, P3, R4, UR54, RZ ;  /* 0x0000003604027c10 */ /* 0x000fca000ff7e0ff */
[----:B------:R-:W-:-:S05]  /*1220*/  IMAD.X R3, RZ, RZ, UR55, P3 ;  /* 0x00000037ff037e24 */ /* 0x000fca00098e06ff */
[----:B-1----:R1:W3:Y:S01]  /*1230*/  ATOMG.E.EXCH.STRONG.GPU PT, RZ, [R2], R5 ;  /* 0x0000000502ff73a8 */ /* 0x0022e200041ee100 */
[----:B------:R-:W-:-:S04]  /*1240*/  DEPBAR {5,4,3,2,1,0} ;  /* 0x0000003f0000791a */ /* 0x000fc80000000000 */
[----:B------:R1:W-:Y:S01]  /*1250*/  UTMACCTL.IV [UR54] ;  /* 0x00000000360079b9 */ /* 0x0003e20008000000 */
[----:B------:R-:W-:Y:S01]  /*1260*/  NOP ;  /* 0x0000000000007918 */ /* 0x000fe20000000000 */
.L_x_45:
[----:B------:R-:W-:Y:S05]  /*1270*/  @P0 BRA `(.L_x_46) ;  /* 0x00000000000c0947 */ /* 0x000fea0003800000 */
[----:B------:R0:W-:Y:S01]  /*1280*/  UTMACMDFLUSH ;  /* 0x00000000000079b7 */ /* 0x0001e20000000000 */
[----:B------:R-:W-:Y:S05]  /*1290*/  @P0 BRA `(.L_x_46) ;  /* 0x0000000000040947 */ /* 0x000fea0003800000 */
[----:B------:R-:W-:-:S04]  /*12a0*/  DEPBAR.LE SB0, 0x0 ;  /* 0x000080000000791a */ /* 0x000fc80000000000 */
.L_x_46:
[----:B------:R-:W-:Y:S05]  /*12b0*/  WARPSYNC.ALL ;  /* 0x0000000000007948 */ /* 0x000fea0003800000 */
[----:B---3--:R-:W-:Y:S01]  /*12c0*/  BAR.SYNC.DEFER_BLOCKING 0x0 ;  /* 0x0000000000007b1d */ /* 0x008fe20000010000 */
[----:B------:R-:W-:Y:S01]  /*12d0*/  R2UR UR56, R8 ;  /* 0x00000000083872ca */ /* 0x000fe200000e0000 */
[----:B------:R-:W-:Y:S01]  /*12e0*/  USHF.L.U32 UR15, UR57, 0x8, URZ ;  /* 0x00000008390f7899 */ /* 0x000fe2000800063f */
[----:B------:R-:W-:Y:S01]  /*12f0*/  IMAD.MOV.U32 R25, RZ, RZ, RZ ;  /* 0x000000ffff197224 */ /* 0x000fe200078e00ff */
[----:B------:R-:W-:Y:S01]  /*1300*/  USHF.L.U32 UR11, UR58, 0x6, URZ ;  /* 0x000000063a0b7899 */ /* 0x000fe2000800063f */
[----:B------:R-:W-:Y:S01]  /*1310*/  CS2R R26, SRZ ;  /* 0x00000000001a7805 */ /* 0x000fe2000001ff00 */
[----:B------:R-:W-:Y:S01]  /*1320*/  VOTEU.ALL UP0, P2 ;  /* 0x00000000003f7886 */ /* 0x000fe20001000000 */
[----:B------:R-:W-:Y:S01]  /*1330*/  UMOV UR6, 0x1 ;  /* 0x0000000100067882 */ /* 0x000fe20000000000 */
[----:B------:R-:W-:-:S02]  /*1340*/  CS2R R28, SRZ ;  /* 0x00000000001c7805 */ /* 0x000fc4000001ff00 */
[----:B------:R-:W-:Y:S02]  /*1350*/  CS2R R30, SRZ ;  /* 0x00000000001e7805 */ /* 0x000fe4000001ff00 */
[----:B------:R-:W-:Y:S01]  /*1360*/  CS2R R32, SRZ ;  /* 0x0000000000207805 */ /* 0x000fe2000001ff00 */
[----:B------:R-:W-:-:S04]  /*1370*/  @!UP0 UIADD3 UR6, -UR6, 0x100000, URZ ;  /* 0x0010000006068890 */ /* 0x000fc8000fffe13f */
[----:B------:R-:W-:Y:S02]  /*1380*/  @!UP0 USHF.L.U32 UR7, UR6, 0xb, URZ ;  /* 0x0000000b06078899 */ /* 0x000fe4000800063f */
[----:B------:R-:W-:Y:S01]  /*1390*/  @!UP0 USHF.L.U32 UR6, UR6, 0x1, URZ ;  /* 0x0000000106068899 */ /* 0x000fe2000800063f */
[----:B------:R-:W-:Y:S01]  /*13a0*/  CS2R R34, SRZ ;  /* 0x0000000000227805 */ /* 0x000fe2000001ff00 */
[----:B------:R-:W-:Y:S01]  /*13b0*/  VOTEU.ALL UP0, P2 ;  /* 0x00000000003f7886 */ /* 0x000fe20001000000 */
[----:B------:R-:W-:Y:S02]  /*13c0*/  CS2R R36, SRZ ;  /* 0x0000000000247805 */ /* 0x000fe4000001ff00 */
[----:B------:R-:W-:Y:S02]  /*13d0*/  CS2R R38, SRZ ;  /* 0x0000000000267805 */ /* 0x000fe4000001ff00 */
[----:B------:R-:W-:Y:S02]  /*13e0*/  CS2R R40, SRZ ;  /* 0x0000000000287805 */ /* 0x000fe4000001ff00 */
[----:B------:R-:W-:-:S02]  /*13f0*/  CS2R R42, SRZ ;  /* 0x00000000002a7805 */ /* 0x000fc4000001ff00 */
[----:B------:R-:W-:Y:S02]  /*1400*/  CS2R R44, SRZ ;  /* 0x00000000002c7805 */ /* 0x000fe4000001ff00 */
[----:B------:R-:W-:Y:S02]  /*1410*/  CS2R R46, SRZ ;  /* 0x00000000002e7805 */ /* 0x000fe4000001ff00 */
[----:B------:R-:W-:Y:S02]  /*1420*/  CS2R R48, SRZ ;  /* 0x0000000000307805 */ /* 0x000fe4000001ff00 */
[----:B------:R-:W-:Y:S02]  /*1430*/  CS2R R50, SRZ ;  /* 0x0000000000327805 */ /* 0x000fe4000001ff00 */
[----:B------:R-:W-:Y:S02]  /*1440*/  CS2R R52, SRZ ;  /* 0x0000000000347805 */ /* 0x000fe4000001ff00 */
[----:B------:R-:W-:Y:S01]  /*1450*/  CS2R R54, SRZ ;  /* 0x0000000000367805 */ /* 0x000fe2000001ff00 */
[----:B------:R-:W3:Y:S02]  /*1460*/  FENCE.VIEW.ASYNC.S ;  /* 0x00000000000073c6 */ /* 0x000ee40000000000 */
[----:B---3--:R3:W1:Y:S01]  /*1470*/  @!UP0 SYNCS.EXCH.64 URZ, [UR5+0x14000], UR6 ;  /* 0x01400006053f85b2 */ /* 0x0086620008000100 */
[----:B------:R-:W-:-:S02]  /*1480*/  CS2R R56, SRZ ;  /* 0x0000000000387805 */ /* 0x000fc4000001ff00 */
[----:B------:R-:W-:Y:S02]  /*1490*/  CS2R R58, SRZ ;  /* 0x00000000003a7805 */ /* 0x000fe4000001ff00 */
[----:B------:R-:W-:Y:S02]  /*14a0*/  CS2R R60, SRZ ;  /* 0x00000000003c7805 */ /* 0x000fe4000001ff00 */
        /* <DEDUP_REMOVED lines=44> */
[----:B------:R-:W-:Y:S01]  /*1770*/  CS2R R150, SRZ ;  /* 0x0000000000967805 */ /* 0x000fe2000001ff00 */
[----:B-1----:R-:W-:Y:S06]  /*1780*/  @!P1 BRA `(.L_x_47) ;  /* 0x0000000800409947 */ /* 0x002fec0003800000 */
[----:B------:R-:W-:Y:S01]  /*1790*/  USHF.R.U32.HI UR22, URZ, 0x4, UR5 ;  /* 0x000000043f167899 */ /* 0x000fe20008011605 */
[----:B------:R-:W-:Y:S01]  /*17a0*/  CS2R R24, SRZ ;  /* 0x0000000000187805 */ /* 0x000fe2000001ff00 */
[----:B---3--:R-:W-:Y:S01]  /*17b0*/  UIADD3 UR7, UR5, 0x10000, URZ ;  /* 0x0001000005077890 */ /* 0x008fe2000fffe03f */
[----:B------:R-:W-:Y:S01]  /*17c0*/  CS2R R26, SRZ ;  /* 0x00000000001a7805 */ /* 0x000fe2000001ff00 */
[----:B------:R-:W-:Y:S01]  /*17d0*/  USGXT.U32 UR22, UR22, 0xe ;  /* 0x0000000e1616789a */ /* 0x000fe20008000000 */
[----:B------:R-:W-:Y:S01]  /*17e0*/  CS2R R28, SRZ ;  /* 0x00000000001c7805 */ /* 0x000fe2000001ff00 */
[----:B------:R-:W-:Y:S01]  /*17f0*/  USHF.R.U32.HI UR7, URZ, 0x4, UR7 ;  /* 0x000000043f077899 */ /* 0x000fe20008011607 */
[----:B------:R-:W-:Y:S01]  /*1800*/  CS2R R30, SRZ ;  /* 0x00000000001e7805 */ /* 0x000fe2000001ff00 */
[----:B------:R-:W-:Y:S01]  /*1810*/  UIADD3 UR18, UP0, UR22, 0x2, URZ ;  /* 0x0000000216127890 */ /* 0x000fe2000ff1e03f */
[----:B------:R-:W-:Y:S01]  /*1820*/  CS2R R32, SRZ ;  /* 0x0000000000207805 */ /* 0x000fe2000001ff00 */
[----:B------:R-:W-:Y:S01]  /*1830*/  USGXT.U32 UR20, UR7, 0xe ;  /* 0x0000000e0714789a */ /* 0x000fe20008000000 */
[----:B------:R-:W-:Y:S01]  /*1840*/  CS2R R34, SRZ ;  /* 0x0000000000227805 */ /* 0x000fe2000001ff00 */
[----:B------:R-:W-:Y:S01]  /*1850*/  UMOV UR6, URZ ;  /* 0x0000003f00067c82 */ /* 0x000fe20008000000 */
[----:B------:R-:W-:Y:S01]  /*1860*/  UMOV UR4, URZ ;  /* 0x0000003f00047c82 */ /* 0x000fe20008000000 */
[----:B------:R-:W-:Y:S01]  /*1870*/  UIADD3.X UR19, UR6, 0x40000040, URZ, UP0, !UPT ;  /* 0x4000004006137890 */ /* 0x000fe200087fe43f */
[----:B------:R-:W-:Y:S01]  /*1880*/  CS2R R36, SRZ ;  /* 0x0000000000247805 */ /* 0x000fe2000001ff00 */
[----:B------:R-:W-:Y:S01]  /*1890*/  UIADD3 UR16, UP0, UR20, 0x2, URZ ;  /* 0x0000000214107890 */ /* 0x000fe2000ff1e03f */
[----:B------:R-:W-:-:S02]  /*18a0*/  CS2R R38, SRZ ;  /* 0x0000000000267805 */ /* 0x000fc4000001ff00 */
[----:B------:R-:W-:Y:S02]  /*18b0*/  CS2R R40, SRZ ;  /* 0x0000000000287805 */ /* 0x000fe4000001ff00 */
[----:B------:R-:W-:Y:S01]  /*18c0*/  CS2R R42, SRZ ;  /* 0x00000000002a7805 */ /* 0x000fe2000001ff00 */
[----:B------:R-:W-:Y:S01]  /*18d0*/  UIADD3.X UR17, UR4, 0x40000040, URZ, UP0, !UPT ;  /* 0x4000004004117890 */ /* 0x000fe200087fe43f */
        /* <DEDUP_REMOVED lines=53> */
[----:B------:R-:W-:Y:S01]  /*1c30*/  CS2R R150, SRZ ;  /* 0x0000000000967805 */ /* 0x000fe2000001ff00 */
[----:B------:R-:W-:Y:S02]  /*1c40*/  UIADD3.64 UR30, UR18, 0x2, URZ ;  /* 0x00000002121e7897 */ /* 0x000fe4000fffe03f */
[----:B------:R-:W-:Y:S02]  /*1c50*/  UIADD3.64 UR34, UR18, 0x4, URZ ;  /* 0x0000000412227897 */ /* 0x000fe4000fffe03f */
[----:B------:R-:W-:Y:S02]  /*1c60*/  UIADD3.64 UR38, UR18, 0x7fe, URZ ;  /* 0x000007fe12267897 */ /* 0x000fe4000fffe03f */
[----:B------:R-:W-:Y:S02]  /*1c70*/  UIADD3.64 UR42, UR18, 0x800, URZ ;  /* 0x00000800122a7897 */ /* 0x000fe4000fffe03f */
[----:B------:R-:W-:-:S02]  /*1c80*/  UIADD3.64 UR46, UR18, 0x802, URZ ;  /* 0x00000802122e7897 */ /* 0x000fc4000fffe03f */
[----:B------:R-:W-:Y:S02]  /*1c90*/  UIADD3.64 UR50, UR18, 0x804, URZ ;  /* 0x0000080412327897 */ /* 0x000fe4000fffe03f */
[----:B------:R-:W-:Y:S02]  /*1ca0*/  UIADD3.64 UR28, UR16, 0x2, URZ ;  /* 0x00000002101c7897 */ /* 0x000fe4000fffe03f */
[----:B------:R-:W-:Y:S02]  /*1cb0*/  UIADD3.64 UR32, UR16, 0x4, URZ ;  /* 0x0000000410207897 */ /* 0x000fe4000fffe03f */
[----:B------:R-:W-:Y:S02]  /*1cc0*/  UIADD3.64 UR36, UR16, 0x1fe, URZ ;  /* 0x000001fe10247897 */ /* 0x000fe4000fffe03f */
[----:B------:R-:W-:Y:S02]  /*1cd0*/  UIADD3.64 UR40, UR16, 0x200, URZ ;  /* 0x0000020010287897 */ /* 0x000fe4000fffe03f */
[----:B------:R-:W-:-:S02]  /*1ce0*/  UIADD3.64 UR44, UR16, 0x202, URZ ;  /* 0x00000202102c7897 */ /* 0x000fc4000fffe03f */
[----:B------:R-:W-:-:S12]  /*1cf0*/  UIADD3.64 UR48, UR16, 0x204, URZ ;  /* 0x0000020410307897 */ /* 0x000fd8000fffe03f */
.L_x_49:
[----:B------:R-:W-:Y:S01]  /*1d00*/  BAR.SYNC.DEFER_BLOCKING 0x0 ;  /* 0x0000000000007b1d */ /* 0x000fe20000010000 */
[----:B------:R-:W-:Y:S01]  /*1d10*/  ELECT P0, URZ, PT ;  /* 0x00000000003f782f */ /* 0x000fe20003800000 */
[----:B----4-:R-:W-:Y:S01]  /*1d20*/  @!P2 IMAD.MOV.U32 R2, RZ, RZ, 0x14000 ;  /* 0x00014000ff02a424 */ /* 0x010fe200078e00ff */
[----:B------:R-:W-:Y:S02]  /*1d30*/  ULOP3.LUT UR12, UR56, 0x1, URZ, 0xc0, !UPT ;  /* 0x00000001380c7892 */ /* 0x000fe4000f8ec03f */
[C---:B------:R-:W-:Y:S02]  /*1d40*/  ISETP.LT.U32.AND P0, PT, R6.reuse, 0x40, P0 ;  /* 0x000000400600780c */ /* 0x040fe40000701070 */
[----:B------:R-:W-:Y:S01]  /*1d50*/  ELECT P1, URZ, PT ;  /* 0x00000000003f782f */ /* 0x000fe20003820000 */
[----:B------:R-:W-:Y:S02]  /*1d60*/  ULEA UR6, UR12, UR5, 0xd ;  /* 0x000000050c067291 */ /* 0x000fe4000f8e683f */
[----:B------:R-:W-:Y:S01]  /*1d70*/  ULEA UR10, UR12, UR4, 0x6 ;  /* 0x000000040c0a7291 */ /* 0x000fe2000f8e303f */
[----:B------:R-:W-:Y:S01]  /*1d80*/  ISETP.LT.U32.AND P1, PT, R6, 0x40, P1 ;  /* 0x000000400600780c */ /* 0x000fe20000f21070 */
[----:B------:R-:W-:Y:S01]  /*1d90*/  UIMAD UR12, UR12, 0x6000, UR6 ;  /* 0x000060000c0c78a4 */ /* 0x000fe2000f8e0206 */
[----:B------:R-:W-:Y:S01]  /*1da0*/  UMOV UR21, 0x40000040 ;  /* 0x4000004000157882 */ /* 0x000fe20000000000 */
[----:B------:R-:W-:-:S03]  /*1db0*/  UMOV UR23, 0x40000040 ;  /* 0x4000004000177882 */ /* 0x000fc60000000000 */
[----:B------:R-:W-:Y:S01]  /*1dc0*/  UMOV UR14, UR10 ;  /* 0x0000000a000e7c82 */ /* 0x000fe20008000000 */
[----:B------:R-:W-:Y:S01]  /*1dd0*/  VOTEU.ANY UP0, P0 ;  /* 0x00000000003f7886 */ /* 0x000fe20000000100 */
[----:B------:R-:W-:-:S04]  /*1de0*/  VOTEU.ANY UP2, P0 ;  /* 0x00000000003f7886 */ /* 0x000fc80000040100 */
[----:B------:R-:W-:Y:S01]  /*1df0*/  @UP0 UIADD3 UR8, UR6, 0x10000, URZ ;  /* 0x0001000006080890 */ /* 0x000fe2000fffe03f */
[----:B------:R1:W-:Y:S01]  /*1e00*/  @!P2 SYNCS.ARRIVE.TRANS64 RZ, [UR5+0x14000], R2 ;  /* 0x01400002ffffa9a7 */ /* 0x0003e20008000005 */
[----:B------:R-:W-:Y:S01]  /*1e10*/  @UP0 UIADD3 UR9, UR5, 0x14000, URZ ;  /* 0x0001400005090890 */ /* 0x000fe2000fffe03f */
[----:B------:R-:W-:Y:S01]  /*1e20*/  @UP0 UMOV UR6, UR26 ;  /* 0x0000001a00060c82 */ /* 0x000fe20008000000 */
[----:B------:R-:W-:Y:S01]  /*1e30*/  @UP0 UMOV UR7, UR27 ;  /* 0x0000001b00070c82 */ /* 0x000fe20008000000 */
[----:B------:R-:W-:Y:S01]  /*1e40*/  BAR.SYNC.DEFER_BLOCKING 0x0 ;  /* 0x0000000000007b1d */ /* 0x000fe20000010000 */
[----:B-1----:R-:W-:-:S05]  /*1e50*/  SHF.L.U32 R2, R7, 0x1f, RZ ;  /* 0x0000001f07027819 */ /* 0x002fca00000006ff */
[----:B------:R-:W-:Y:S01]  /*1e60*/  VOTEU.ANY UP1, P1 ;  /* 0x00000000003f7886 */ /* 0x000fe20000820100 */
[----:B------:R-:W-:-:S04]  /*1e70*/  VOTEU.ANY UP3, P1 ;  /* 0x00000000003f7886 */ /* 0x000fc80000860100 */
[----:B------:R-:W-:Y:S01]  /*1e80*/  @UP1 UIADD3 UR13, UR5, 0x14000, URZ ;  /* 0x00014000050d1890 */ /* 0x000fe2000fffe03f */
[----:B------:R-:W-:Y:S01]  /*1e90*/  @UP1 UMOV UR24, UR52 ;  /* 0x0000003400181c82 */ /* 0x000fe20008000000 */
[----:B------:R-:W-:Y:S01]  /*1ea0*/  @UP1 UMOV UR25, UR53 ;  /* 0x0000003500191c82 */ /* 0x000fe20008000000 */
[----:B------:R1:W-:Y:S01]  /*1eb0*/  @UP2 UTMALDG.2D [UR8], [UR6] ;  /* 0x00000008060025b4 */ /* 0x0003e20008008000 */
[----:B------:R3:W-:Y:S06]  /*1ec0*/  MEMBAR.ALL.CTA ;  /* 0x0000000000007992 */ /* 0x0007ec0000008000 */
[----:B---3--:R-:W3:Y:S02]  /*1ed0*/  FENCE.VIEW.ASYNC.S ;  /* 0x00000000000073c6 */ /* 0x008ee40000000000 */
[----:B---3--:R-:W-:Y:S06]  /*1ee0*/  BAR.SYNC.DEFER_BLOCKING 0x0 ;  /* 0x0000000000007b1d */ /* 0x008fec0000010000 */
[----:B------:R1:W-:Y:S02]  /*1ef0*/  @UP3 UTMALDG.2D [UR12], [UR24] ;  /* 0x0000000c180035b4 */ /* 0x0003e40008008000 */
[----:B------:R-:W-:Y:S06]  /*1f00*/  BAR.SYNC.DEFER_BLOCKING 0x0 ;  /* 0x0000000000007b1d */ /* 0x000fec0000010000 */
[----:B------:R-:W3:Y:S02]  /*1f10*/  SYNCS.PHASECHK.TRANS64.TRYWAIT P0, [UR5+0x14000], R2 ;  /* 0x01400002ff0075a7 */ /* 0x000ee40008000145 */
[----:B-1-3--:R-:W-:Y:S05]  /*1f20*/  @!P0 BRA `(.L_x_48) ;  /* 0x0000000800108947 */ /* 0x00afea0003800000 */
.L_x_50:
[----:B------:R-:W-:Y:S02]  /*1f30*/  WARPGROUP.DEPBAR.LE gsb0, 0x0 ;  /* 0x00008000000079c5 */ /* 0x000fe40000010000 */
[----:B------:R-:W-:Y:S01]  /*1f40*/  WARPGROUP.ARRIVE ;  /* 0x00000000000079c5 */ /* 0x000fe20000000000 */
[----:B------:R-:W1:Y:S01]  /*1f50*/  LDC R2, c[0x0][0x230] ;  /* 0x00008c00ff027b82 */ /* 0x000e620000000800 */
[----:B------:R-:W-:Y:S01]  /*1f60*/  UIADD3 UR4, UR4, 0x80, URZ ;  /* 0x0000008004047890 */ /* 0x000fe2000fffe03f */
[----:B------:R-:W-:-:S03]  /*1f70*/  LOP3.LUT R7, R7, 0x1, RZ, 0x3c, !PT ;  /* 0x0000000107077812 */ /* 0x000fc600078e3cff */
[----:B------:R-:W-:Y:S02]  /*1f80*/  HGMMA.64x256x16.F32 R24, gdesc[UR20], R24 ;  /* 0x03e00000141879f0 */ /* 0x000fe40008700818 */
[----:B-1----:R-:W-:-:S15]  /*1f90*/  ISETP.LE.AND P0, PT, R2, UR4, PT ;  /* 0x0000000402007c0c */ /* 0x002fde000bf03270 */
[----:B------:R-:W-:-:S11]  /*1fa0*/  NOP ;  /* 0x0000000000007918 */ /* 0x000fd60000000000 */
[----:B------:R-:W-:-:S15]  /*1fb0*/  HGMMA.64x256x16.F32 R24, gdesc[UR16], R24 ;  /* 0x03e00000101879f0 */ /* 0x000fde0008700818 */
[----:B------:R-:W-:-:S13]  /*1fc0*/  NOP ;  /* 0x0000000000007918 */ /* 0x000fda0000000000 */
        /* <DEDUP_REMOVED lines=10> */
[----:B------:R-:W-:Y:S01]  /*2070*/  HGMMA.64x256x16.F32 R24, gdesc[UR48], R24, gsb0 ;  /* 0x03e00000301879f0 */ /* 0x000fe20008000818 */
[----:B------:R-:W-:Y:S05]  /*2080*/  @!P0 BRA `(.L_x_49) ;  /* 0xfffffffc001c8947 */ /* 0x000fea000383ffff */
.L_x_47:
[C---:B----4-:R-:W-:Y:S01]  /*2090*/  IMAD.SHL.U32 R2, R0.reuse, 0x80, RZ ;  /* 0x0000008000027824 */ /* 0x050fe200078e00ff */
[----:B------:R-:W-:Y:S02]  /*20a0*/  WARPGROUP.DEPBAR.LE gsb0, 0x0 ;  /* 0x00008000000079c5 */ /* 0x000fe40000010000 */
[----:B------:R-:W-:Y:S01]  /*20b0*/  BAR.SYNC.DEFER_BLOCKING 0x0 ;  /* 0x0000000000007b1d */ /* 0x000fe20000010000 */
[----:B------:R-:W-:Y:S01]  /*20c0*/  IMAD.SHL.U32 R3, R0, 0x10, RZ ;  /* 0x0000001000037824 */ /* 0x000fe200078e00ff */
[----:B------:R-:W-:Y:S01]  /*20d0*/  LOP3.LUT R2, R2, 0x780, RZ, 0xc0, !PT ;  /* 0x0000078002027812 */ /* 0x000fe200078ec0ff */
[----:B------:R-:W-:Y:S01]  /*20e0*/  ULOP3.LUT UR56, UR56, 0x3, URZ, 0xc0, !UPT ;  /* 0x0000000338387892 */ /* 0x000fe2000f8ec03f */
[----:B------:R-:W-:Y:S02]  /*20f0*/  F2FP.F16.F32.PACK_AB R24, R25, R24 ;  /* 0x000000181918723e */ /* 0x000fe400000000ff */
[----:B------:R-:W-:Y:S02]  /*2100*/  ELECT P0, URZ, PT ;  /* 0x00000000003f782f */ /* 0x000fe40003800000 */
[----:B------:R-:W-:Y:S01]  /*2110*/  LOP3.LUT R3, R2, 0x70, R3, 0xf8, !PT ;  /* 0x0000007002037812 */ /* 0x000fe200078ef803 */
[----:B------:R-:W-:Y:S01]  /*2120*/  IMAD.SHL.U32 R2, R0, 0x40, RZ ;  /* 0x0000004000027824 */ /* 0x000fe200078e00ff */
[----:B------:R-:W-:Y:S01]  /*2130*/  F2FP.F16.F32.PACK_AB R25, R27, R26 ;  /* 0x0000001a1b19723e */ /* 0x000fe200000000ff */
[----:B------:R-:W-:Y:S01]  /*2140*/  ULEA UR9, UR56, UR15, 0x6 ;  /* 0x0000000f38097291 */ /* 0x000fe2000f8e303f */
[----:B------:R-:W-:Y:S01]  /*2150*/  LOP3.LUT R3, R3, 0x10, R0, 0x78, !PT ;  /* 0x0000001003037812 */ /* 0x000fe200078e7800 */
[----:B------:R-:W-:Y:S01]  /*2160*/  ULEA UR8, UR56, UR5, 0xd ;  /* 0x0000000538087291 */ /* 0x000fe2000f8e683f */
[----:B------:R-:W-:Y:S01]  /*2170*/  F2FP.F16.F32.PACK_AB R56, R57, R56 ;  /* 0x000000383938723e */ /* 0x000fe200000000ff */
[----:B------:R-:W-:Y:S01]  /*2180*/  UMOV UR10, UR11 ;  /* 0x0000000b000a7c82 */ /* 0x000fe20008000000 */
[----:B------:R-:W-:-:S02]  /*2190*/  LOP3.LUT R0, R3, 0x1800, R2, 0xf8, !PT ;  /* 0x0000180003007812 */ /* 0x000fc400078ef802 */
[----:B------:R-:W-:Y:S02]  /*21a0*/  F2FP.F16.F32.PACK_AB R26, R29, R28 ;  /* 0x0000001c1d1a723e */ /* 0x000fe400000000ff */
[C---:B------:R-:W-:Y:S01]  /*21b0*/  LOP3.LUT R3, R0.reuse, 0x20, RZ, 0x3c, !PT ;  /* 0x0000002000037812 */ /* 0x040fe200078e3cff */
[----:B------:R-:W-:Y:S01]  /*21c0*/  VIADD R2, R0, UR5 ;  /* 0x0000000500027c36 */ /* 0x000fe20008000000 */
[----:B------:R-:W-:Y:S02]  /*21d0*/  F2FP.F16.F32.PACK_AB R27, R31, R30 ;  /* 0x0000001e1f1b723e */ /* 0x000fe400000000ff */
[----:B------:R-:W-:Y:S01]  /*21e0*/  F2FP.F16.F32.PACK_AB R57, R59, R58 ;  /* 0x0000003a3b39723e */ /* 0x000fe200000000ff */
[----:B------:R-:W-:Y:S01]  /*21f0*/  VIADD R3, R3, UR5 ;  /* 0x0000000503037c36 */ /* 0x000fe20008000000 */
[----:B------:R-:W-:Y:S01]  /*2200*/  F2FP.F16.F32.PACK_AB R88, R89, R88 ;  /* 0x000000585958723e */ /* 0x000fe200000000ff */
[----:B------:R-:W1:Y:S01]  /*2210*/  @!P2 SYNCS.CCTL.IV [UR5+0x14000] ;  /* 0x01400000ff00a9b1 */ /* 0x000e620008000005 */
[----:B------:R-:W-:Y:S01]  /*2220*/  F2FP.F16.F32.PACK_AB R58, R61, R60 ;  /* 0x0000003c3d3a723e */ /* 0x000fe200000000ff */
[----:B-1----:R-:W-:Y:S01]  /*2230*/  STSM.16.M88.4 [R2], R24 ;  /* 0x0000001802007844 */ /* 0x002fe20000000200 */
[----:B------:R-:W-:-:S02]  /*2240*/  F2FP.F16.F32.PACK_AB R59, R63, R62 ;  /* 0x0000003e3f3b723e */ /* 0x000fc400000000ff */
[----:B------:R-:W-:Y:S02]  /*2250*/  F2FP.F16.F32.PACK_AB R89, R91, R90 ;  /* 0x0000005a5b59723e */ /* 0x000fe400000000ff */
[----:B------:R-:W-:Y:S01]  /*2260*/  F2FP.F16.F32.PACK_AB R120, R121, R120 ;  /* 0x000000787978723e */ /* 0x000fe200000000ff */
[----:B------:R-:W-:Y:S01]  /*2270*/  STSM.16.M88.4 [R2+0x2000], R56 ;  /* 0x0020003802007844 */ /* 0x000fe20000000200 */
[----:B------:R-:W-:Y:S02]  /*2280*/  F2FP.F16.F32.PACK_AB R32, R33, R32 ;  /* 0x000000202120723e */ /* 0x000fe400000000ff */
[----:B------:R-:W-:Y:S02]  /*2290*/  F2FP.F16.F32.PACK_AB R90, R93, R92 ;  /* 0x0000005c5d5a723e */ /* 0x000fe400000000ff */
[----:B------:R-:W-:Y:S02]  /*22a0*/  F2FP.F16.F32.PACK_AB R91, R95, R94 ;  /* 0x0000005e5f5b723e */ /* 0x000fe400000000ff */
[----:B------:R-:W-:-:S02]  /*22b0*/  F2FP.F16.F32.PACK_AB R121, R123, R122 ;  /* 0x0000007a7b79723e */ /* 0x000fc400000000ff */
[----:B------:R-:W-:Y:S01]  /*22c0*/  F2FP.F16.F32.PACK_AB R33, R35, R34 ;  /* 0x000000222321723e */ /* 0x000fe200000000ff */
[----:B------:R-:W-:Y:S01]  /*22d0*/  STSM.16.M88.4 [R2+0x4000], R88 ;  /* 0x0040005802007844 */ /* 0x000fe20000000200 */
[----:B------:R-:W-:Y:S02]  /*22e0*/  F2FP.F16.F32.PACK_AB R64, R65, R64 ;  /* 0x000000404140723e */ /* 0x000fe400000000ff */
[----:B------:R-:W-:Y:S02]  /*22f0*/  F2FP.F16.F32.PACK_AB R122, R125, R124 ;  /* 0x0000007c7d7a723e */ /* 0x000fe400000000ff */
[----:B------:R-:W-:Y:S02]  /*2300*/  F2FP.F16.F32.PACK_AB R123, R127, R126 ;  /* 0x0000007e7f7b723e */ /* 0x000fe400000000ff */
[----:B------:R-:W-:Y:S02]  /*2310*/  LOP3.LUT R4, R0, 0x40, RZ, 0x3c, !PT ;  /* 0x0000004000047812 */ /* 0x000fe400078e3cff */
[----:B------:R-:W-:Y:S01]  /*2320*/  F2FP.F16.F32.PACK_AB R34, R37, R36 ;  /* 0x000000242522723e */ /* 0x000fe200000000ff */
[----:B------:R-:W-:Y:S01]  /*2330*/  STSM.16.M88.4 [R2+0x6000], R120 ;  /* 0x0060007802007844 */ /* 0x000fe20000000200 */
[----:B------:R-:W-:Y:S01]  /*2340*/  F2FP.F16.F32.PACK_AB R35, R39, R38 ;  /* 0x000000262723723e */ /* 0x000fe200000000ff */
[----:B------:R-:W-:Y:S01]  /*2350*/  VIADD R4, R4, UR5 ;  /* 0x0000000504047c36 */ /* 0x000fe20008000000 */
[----:B------:R-:W-:-:S02]  /*2360*/  F2FP.F16.F32.PACK_AB R65, R67, R66 ;  /* 0x000000424341723e */ /* 0x000fc400000000ff */
[----:B------:R-:W-:Y:S01]  /*2370*/  F2FP.F16.F32.PACK_AB R96, R97, R96 ;  /* 0x000000606160723e */ /* 0x000fe200000000ff */
[----:B------:R-:W-:Y:S01]  /*2380*/  STSM.16.M88.4 [R3], R32 ;  /* 0x0000002003007844 */ /* 0x000fe20000000200 */
[----:B------:R-:W-:Y:S02]  /*2390*/  F2FP.F16.F32.PACK_AB R66, R69, R68 ;  /* 0x000000444542723e */ /* 0x000fe400000000ff */
[----:B------:R-:W-:Y:S02]  /*23a0*/  F2FP.F16.F32.PACK_AB R67, R71, R70 ;  /* 0x000000464743723e */ /* 0x000fe400000000ff */
[----:B------:R-:W-:Y:S02]  /*23b0*/  F2FP.F16.F32.PACK_AB R97, R99, R98 ;  /* 0x000000626361723e */ /* 0x000fe400000000ff */
[----:B------:R-:W-:Y:S01]  /*23c0*/  F2FP.F16.F32.PACK_AB R128, R129, R128 ;  /* 0x000000808180723e */ /* 0x000fe200000000ff */
[----:B------:R-:W-:Y:S01]  /*23d0*/  STSM.16.M88.4 [R3+0x2000], R64 ;  /* 0x0020004003007844 */ /* 0x000fe20000000200 */
[----:B------:R-:W-:-:S02]  /*23e0*/  F2FP.F16.F32.PACK_AB R40, R41, R40 ;  /* 0x000000282928723e */ /* 0x000fc400000000ff */
[----:B------:R-:W-:Y:S02]  /*23f0*/  F2FP.F16.F32.PACK_AB R98, R101, R100 ;  /* 0x000000646562723e */ /* 0x000fe400000000ff */
[----:B------:R-:W-:Y:S02]  /*2400*/  F2FP.F16.F32.PACK_AB R99, R103, R102 ;  /* 0x000000666763723e */ /* 0x000fe400000000ff */
[----:B------:R-:W-:Y:S02]  /*2410*/  F2FP.F16.F32.PACK_AB R129, R131, R130 ;  /* 0x000000828381723e */ /* 0x000fe400000000ff */
[----:B------:R-:W-:Y:S01]  /*2420*/  F2FP.F16.F32.PACK_AB R41, R43, R42 ;  /* 0x0000002a2b29723e */ /* 0x000fe200000000ff */
[----:B------:R-:W-:Y:S01]  /*2430*/  STSM.16.M88.4 [R3+0x4000], R96 ;  /* 0x0040006003007844 */ /* 0x000fe20000000200 */
[----:B------:R-:W-:Y:S02]  /*2440*/  F2FP.F16.F32.PACK_AB R72, R73, R72 ;  /* 0x000000484948723e */ /* 0x000fe400000000ff */
[----:B------:R-:W-:-:S02]  /*2450*/  F2FP.F16.F32.PACK_AB R130, R133, R132 ;  /* 0x000000848582723e */ /* 0x000fc400000000ff */
[----:B------:R-:W-:Y:S02]  /*2460*/  F2FP.F16.F32.PACK_AB R131, R135, R134 ;  /* 0x000000868783723e */ /* 0x000fe400000000ff */
[----:B------:R-:W-:Y:S02]  /*2470*/  LOP3.LUT R0, R0, 0x60, RZ, 0x3c, !PT ;  /* 0x0000006000007812 */ /* 0x000fe400078e3cff */
[----:B------:R-:W-:Y:S01]  /*2480*/  F2FP.F16.F32.PACK_AB R42, R45, R44 ;  /* 0x0000002c2d2a723e */ /* 0x000fe200000000ff */
[----:B------:R-:W-:Y:S01]  /*2490*/  STSM.16.M88.4 [R3+0x6000], R128 ;  /* 0x0060008003007844 */ /* 0x000fe20000000200 */
[----:B------:R-:W-:Y:S01]  /*24a0*/  F2FP.F16.F32.PACK_AB R43, R47, R46 ;  /* 0x0000002e2f2b723e */ /* 0x000fe200000000ff */
[----:B------:R-:W-:Y:S01]  /*24b0*/  VIADD R0, R0, UR5 ;  /* 0x0000000500007c36 */ /* 0x000fe20008000000 */
[----:B------:R-:W-:Y:S02]  /*24c0*/  F2FP.F16.F32.PACK_AB R73, R75, R74 ;  /* 0x0000004a4b49723e */ /* 0x000fe400000000ff */
[----:B------:R-:W-:Y:S01]  /*24d0*/  F2FP.F16.F32.PACK_AB R104, R105, R104 ;  /* 0x000000686968723e */ /* 0x000fe200000000ff */
[----:B------:R-:W-:Y:S01]  /*24e0*/  STSM.16.M88.4 [R4], R40 ;  /* 0x0000002804007844 */ /* 0x000fe20000000200 */
[----:B------:R-:W-:-:S02]  /*24f0*/  F2FP.F16.F32.PACK_AB R74, R77, R76 ;  /* 0x0000004c4d4a723e */ /* 0x000fc400000000ff */
[----:B------:R-:W-:Y:S02]  /*2500*/  F2FP.F16.F32.PACK_AB R75, R79, R78 ;  /* 0x0000004e4f4b723e */ /* 0x000fe400000000ff */
[----:B------:R-:W-:Y:S02]  /*2510*/  F2FP.F16.F32.PACK_AB R105, R107, R106 ;  /* 0x0000006a6b69723e */ /* 0x000fe400000000ff */
[----:B------:R-:W-:Y:S01]  /*2520*/  F2FP.F16.F32.PACK_AB R136, R137, R136 ;  /* 0x000000888988723e */ /* 0x000fe200000000ff */
[----:B------:R-:W-:Y:S01]  /*2530*/  STSM.16.M88.4 [R4+0x2000], R72 ;  /* 0x0020004804007844 */ /* 0x000fe20000000200 */
[----:B------:R-:W-:Y:S02]  /*2540*/  F2FP.F16.F32.PACK_AB R48, R49, R48 ;  /* 0x000000303130723e */ /* 0x000fe400000000ff */
[----:B------:R-:W-:Y:S02]  /*2550*/  F2FP.F16.F32.PACK_AB R106, R109, R108 ;  /* 0x0000006c6d6a723e */ /* 0x000fe400000000ff */
        /* <DEDUP_REMOVED lines=11> */
[----:B------:R-:W-:Y:S01]  /*2610*/  F2FP.F16.F32.PACK_AB R112, R113, R112 ;  /* 0x000000707170723e */ /* 0x000fe200000000ff */
[----:B------:R-:W-:Y:S01]  /*2620*/  STSM.16.M88.4 [R0], R48 ;  /* 0x0000003000007844 */ /* 0x000fe20000000200 */
        /* <DEDUP_REMOVED lines=8> */
[----:B------:R-:W-:Y:S01]  /*26b0*/  F2FP.F16.F32.PACK_AB R146, R149, R148 ;  /* 0x000000949592723e */ /* 0x000fe200000000ff */
[----:B------:R-:W-:Y:S01]  /*26c0*/  STSM.16.M88.4 [R0+0x4000], R112 ;  /* 0x0040007000007844 */ /* 0x000fe20000000200 */
[----:B------:R-:W-:-:S05]  /*26d0*/  F2FP.F16.F32.PACK_AB R147, R151, R150 ;  /* 0x000000969793723e */ /* 0x000fca00000000ff */
[----:B------:R-:W-:Y:S01]  /*26e0*/  STSM.16.M88.4 [R0+0x6000], R144 ;  /* 0x0060009000007844 */ /* 0x000fe20000000200 */
[----:B------:R1:W-:Y:S06]  /*26f0*/  MEMBAR.ALL.CTA ;  /* 0x0000000000007992 */ /* 0x0003ec0000008000 */
[----:B-1----:R-:W1:Y:S02]  /*2700*/  FENCE.VIEW.ASYNC.S ;  /* 0x00000000000073c6 */ /* 0x002e640000000000 */
[----:B-1----:R-:W-:Y:S06]  /*2710*/  BAR.SYNC.DEFER_BLOCKING 0x0 ;  /* 0x0000000000007b1d */ /* 0x002fec0000010000 */
[----:B------:R1:W-:Y:S01]  /*2720*/  UTMASTG.2D [UR8], [UR54] ;  /* 0x00000008360073b5 */ /* 0x0003e20008008000 */
[----:B------:R0:W-:Y:S01]  /*2730*/  UTMACMDFLUSH ;  /* 0x00000000000079b7 */ /* 0x0001e20000000000 */
[----:B------:R-:W-:-:S04]  /*2740*/  DEPBAR.LE SB0, 0x0 ;  /* 0x000080000000791a */ /* 0x000fc80000000000 */
[----:B------:R-:W-:Y:S06]  /*2750*/  BAR.SYNC.DEFER_BLOCKING 0x0 ;  /* 0x0000000000007b1d */ /* 0x000fec0000010000 */
[----:B-1-3--:R-:W-:Y:S05]  /*2760*/  EXIT ;  /* 0x000000000000794d */ /* 0x00afea0003800000 */
.L_x_48:
[----:B------:R-:W1:Y:S02]  /*2770*/  SYNCS.PHASECHK.TRANS64.TRYWAIT P0, [UR5+0x14000], R2 ;  /* 0x01400002ff0075a7 */ /* 0x000e640008000145 */
[----:B-1----:R-:W-:Y:S05]  /*2780*/  @!P0 BRA `(.L_x_48) ;  /* 0xfffffffc00f88947 */ /* 0x002fea000383ffff */
[----:B------:R-:W-:Y:S05]  /*2790*/  BRA `(.L_x_50) ;  /* 0xfffffff400e47947 */ /* 0x000fea000383ffff */
.L_x_51:
[----:B------:R-:W-:-:S00]  /*27a0*/  BRA `(.L_x_51) ;  /* 0xfffffffc00fc7947 */ /* 0x000fc0000383ffff */
[----:B------:R-:W-:-:S00]  /*27b0*/  NOP ;  /* 0x0000000000007918 */ /* 0x000fc00000000000 */
        /* <DEDUP_REMOVED lines=12> */
.L_x_52:


//--------------------- .nv.shared.gluon_wgmma    --------------------------
	.section	.nv.shared.gluon_wgmma,"aw",@nobits
	.sectionflags	@""
	.align	16
	.zero		1024


//--------------------- .nv.shared.reserved.0     --------------------------
	.section	.nv.shared.reserved.0,"aw",@nobits
	.weak		__nv_reservedSMEM_offset_0_alias
	.size		__nv_reservedSMEM_offset_0_alias, 0, 0
	.other		__nv_reservedSMEM_offset_0_alias,@"STO_CUDA_RESERVED_SHARED STV_DEFAULT"
__nv_reservedSMEM_offset_0_alias:
	.zero		0


//--------------------- .nv.constant0.gluon_wgmma --------------------------
	.section	.nv.constant0.gluon_wgmma,"a",@progbits
	.sectionflags	@""
	.align	4
.nv.constant0.gluon_wgmma:
	.zero		608


//--------------------- SYMBOLS --------------------------

	.type		.nv.reservedSmem.offset0,@object
	.size		.nv.reservedSmem.offset0,0x4
